//
// Generated by NVIDIA NVVM Compiler
//
// Compiler Build ID: CL-36424714
// Cuda compilation tools, release 13.0, V13.0.88
// Based on NVVM 20.0.0
//

.version 9.0
.target sm_100
.address_size 64

	// .globl	_Z18medianFilterKernelPhS_iii

.visible .entry _Z18medianFilterKernelPhS_iii(
	.param .u64 .ptr .align 1 _Z18medianFilterKernelPhS_iii_param_0,
	.param .u64 .ptr .align 1 _Z18medianFilterKernelPhS_iii_param_1,
	.param .u32 _Z18medianFilterKernelPhS_iii_param_2,
	.param .u32 _Z18medianFilterKernelPhS_iii_param_3,
	.param .u32 _Z18medianFilterKernelPhS_iii_param_4
)
{
	.local .align 1 .b8 	__local_depot0[81];
	.reg .b64 	%SP;
	.reg .b64 	%SPL;
	.reg .pred 	%p<86>;
	.reg .b16 	%rs<139>;
	.reg .b32 	%r<97>;
	.reg .b64 	%rd<35>;

	mov.u64 	%SPL, __local_depot0;
	ld.param.u64 	%rd14, [_Z18medianFilterKernelPhS_iii_param_0];
	ld.param.u64 	%rd13, [_Z18medianFilterKernelPhS_iii_param_1];
	ld.param.u32 	%r47, [_Z18medianFilterKernelPhS_iii_param_2];
	ld.param.u32 	%r50, [_Z18medianFilterKernelPhS_iii_param_3];
	ld.param.u32 	%r49, [_Z18medianFilterKernelPhS_iii_param_4];
	cvta.to.global.u64 	%rd1, %rd14;
	add.u64 	%rd2, %SPL, 0;
	mov.u32 	%r51, %ctaid.x;
	mov.u32 	%r52, %ntid.x;
	mov.u32 	%r53, %tid.x;
	mad.lo.s32 	%r1, %r51, %r52, %r53;
	mov.u32 	%r54, %ctaid.y;
	mov.u32 	%r55, %ntid.y;
	mov.u32 	%r56, %tid.y;
	mad.lo.s32 	%r57, %r54, %r55, %r56;
	setp.ge.s32 	%p5, %r1, %r47;
	setp.ge.s32 	%p6, %r57, %r50;
	or.pred  	%p7, %p5, %p6;
	@%p7 bra 	$L__BB0_96;
	shr.u32 	%r58, %r49, 31;
	add.s32 	%r59, %r49, %r58;
	shr.s32 	%r3, %r59, 1;
	neg.s32 	%r4, %r3;
	setp.lt.s32 	%p8, %r49, -1;
	@%p8 bra 	$L__BB0_19;
	abs.s32 	%r5, %r3;
	add.s32 	%r6, %r3, %r5;
	and.b32  	%r7, %r6, 3;
	sub.s32 	%r8, %r1, %r3;
	setp.gt.s32 	%p9, %r8, -1;
	setp.lt.s32 	%p10, %r8, %r47;
	and.pred  	%p1, %p9, %p10;
	sub.s32 	%r9, 1, %r3;
	add.s32 	%r61, %r9, %r1;
	setp.gt.s32 	%p11, %r61, -1;
	setp.lt.s32 	%p12, %r61, %r47;
	and.pred  	%p2, %p11, %p12;
	sub.s32 	%r10, 2, %r3;
	add.s32 	%r62, %r61, 1;
	setp.gt.s32 	%p13, %r62, -1;
	setp.lt.s32 	%p14, %r62, %r47;
	and.pred  	%p3, %p13, %p14;
	sub.s32 	%r11, 3, %r3;
	mov.b32 	%r84, 0;
	cvt.s64.s32 	%rd19, %r1;
	cvt.s64.s32 	%rd20, %r4;
	add.s64 	%rd22, %rd20, %rd19;
	mov.u32 	%r83, %r4;
	mov.u32 	%r87, %r84;
$L__BB0_3:
	setp.eq.s32 	%p15, %r7, 3;
	add.s32 	%r64, %r83, %r57;
	setp.gt.s32 	%p16, %r64, -1;
	setp.lt.s32 	%p17, %r64, %r50;
	and.pred  	%p4, %p16, %p17;
	mul.lo.s32 	%r14, %r64, %r47;
	mov.u32 	%r85, %r4;
	@%p15 bra 	$L__BB0_16;
	and.pred  	%p18, %p1, %p4;
	cvt.s64.s32 	%rd16, %r84;
	add.s64 	%rd3, %rd2, %rd16;
	@%p18 bra 	$L__BB0_6;
	mov.b16 	%rs71, 0;
	st.local.u8 	[%rd3], %rs71;
	bra.uni 	$L__BB0_7;
$L__BB0_6:
	add.s32 	%r65, %r8, %r14;
	cvt.s64.s32 	%rd17, %r65;
	add.s64 	%rd18, %rd1, %rd17;
	ld.global.u8 	%rs72, [%rd18];
	st.local.u8 	[%rd3], %rs72;
$L__BB0_7:
	setp.eq.s32 	%p19, %r7, 0;
	add.s32 	%r87, %r84, 1;
	mov.u32 	%r85, %r9;
	@%p19 bra 	$L__BB0_16;
	and.pred  	%p20, %p2, %p4;
	cvt.s64.s32 	%rd21, %r14;
	add.s64 	%rd23, %rd22, %rd21;
	add.s64 	%rd4, %rd1, %rd23;
	@%p20 bra 	$L__BB0_10;
	mov.b16 	%rs73, 0;
	st.local.u8 	[%rd3+1], %rs73;
	bra.uni 	$L__BB0_11;
$L__BB0_10:
	ld.global.u8 	%rs74, [%rd4+1];
	st.local.u8 	[%rd3+1], %rs74;
$L__BB0_11:
	setp.eq.s32 	%p21, %r7, 1;
	add.s32 	%r87, %r84, 2;
	mov.u32 	%r85, %r10;
	@%p21 bra 	$L__BB0_16;
	and.pred  	%p22, %p3, %p4;
	@%p22 bra 	$L__BB0_14;
	mov.b16 	%rs75, 0;
	st.local.u8 	[%rd3+2], %rs75;
	bra.uni 	$L__BB0_15;
$L__BB0_14:
	ld.global.u8 	%rs76, [%rd4+2];
	st.local.u8 	[%rd3+2], %rs76;
$L__BB0_15:
	add.s32 	%r87, %r84, 3;
	mov.u32 	%r85, %r11;
$L__BB0_16:
	setp.lt.u32 	%p23, %r6, 3;
	@%p23 bra 	$L__BB0_108;
$L__BB0_17:
	add.s32 	%r27, %r85, %r1;
	setp.gt.s32 	%p24, %r27, -1;
	setp.lt.s32 	%p25, %r27, %r47;
	and.pred  	%p26, %p24, %p25;
	and.pred  	%p27, %p26, %p4;
	add.s32 	%r66, %r27, %r14;
	cvt.s64.s32 	%rd24, %r66;
	add.s64 	%rd6, %rd1, %rd24;
	cvt.s64.s32 	%rd25, %r87;
	add.s64 	%rd7, %rd2, %rd25;
	not.pred 	%p28, %p27;
	@%p28 bra 	$L__BB0_97;
	ld.global.u8 	%rs78, [%rd6];
	st.local.u8 	[%rd7], %rs78;
	bra.uni 	$L__BB0_98;
$L__BB0_19:
	mul.lo.s32 	%r21, %r49, %r49;
	setp.lt.u32 	%p43, %r21, 2;
	@%p43 bra 	$L__BB0_95;
	add.s32 	%r22, %r21, -1;
	max.s32 	%r23, %r22, 1;
	add.s32 	%r24, %r21, -2;
	cvt.u16.u32 	%rs1, %r21;
	add.s64 	%rd5, %rd2, 8;
	mov.b32 	%r92, 0;
	mov.b16 	%rs108, 0;
	mov.u16 	%rs109, %rs108;
	mov.u32 	%r91, %r22;
$L__BB0_21:
	setp.ge.s32 	%p44, %r92, %r22;
	@%p44 bra 	$L__BB0_94;
	sub.s32 	%r73, %r24, %r92;
	setp.lt.u32 	%p45, %r73, 15;
	mov.b32 	%r95, 0;
	@%p45 bra 	$L__BB0_57;
	and.b32  	%r95, %r91, -16;
	ld.local.u8 	%rs110, [%rd2];
	neg.s32 	%r93, %r95;
	mov.u64 	%rd34, %rd5;
$L__BB0_24:
	.pragma "nounroll";
	ld.local.u8 	%rs111, [%rd34+-7];
	setp.le.u16 	%p46, %rs110, %rs111;
	@%p46 bra 	$L__BB0_26;
	st.local.u8 	[%rd34+-8], %rs111;
	st.local.u8 	[%rd34+-7], %rs110;
	mov.u16 	%rs111, %rs110;
$L__BB0_26:
	ld.local.u8 	%rs112, [%rd34+-6];
	setp.le.u16 	%p47, %rs111, %rs112;
	@%p47 bra 	$L__BB0_28;
	st.local.u8 	[%rd34+-7], %rs112;
	st.local.u8 	[%rd34+-6], %rs111;
	mov.u16 	%rs112, %rs111;
$L__BB0_28:
	ld.local.u8 	%rs113, [%rd34+-5];
	setp.le.u16 	%p48, %rs112, %rs113;
	@%p48 bra 	$L__BB0_30;
	st.local.u8 	[%rd34+-6], %rs113;
	st.local.u8 	[%rd34+-5], %rs112;
	mov.u16 	%rs113, %rs112;
$L__BB0_30:
	ld.local.u8 	%rs114, [%rd34+-4];
	setp.le.u16 	%p49, %rs113, %rs114;
	@%p49 bra 	$L__BB0_32;
	st.local.u8 	[%rd34+-5], %rs114;
	st.local.u8 	[%rd34+-4], %rs113;
	mov.u16 	%rs114, %rs113;
$L__BB0_32:
	ld.local.u8 	%rs115, [%rd34+-3];
	setp.le.u16 	%p50, %rs114, %rs115;
	@%p50 bra 	$L__BB0_34;
	st.local.u8 	[%rd34+-4], %rs115;
	st.local.u8 	[%rd34+-3], %rs114;
	mov.u16 	%rs115, %rs114;
$L__BB0_34:
	ld.local.u8 	%rs116, [%rd34+-2];
	setp.le.u16 	%p51, %rs115, %rs116;
	@%p51 bra 	$L__BB0_36;
	st.local.u8 	[%rd34+-3], %rs116;
	st.local.u8 	[%rd34+-2], %rs115;
	mov.u16 	%rs116, %rs115;
$L__BB0_36:
	ld.local.u8 	%rs117, [%rd34+-1];
	setp.le.u16 	%p52, %rs116, %rs117;
	@%p52 bra 	$L__BB0_38;
	st.local.u8 	[%rd34+-2], %rs117;
	st.local.u8 	[%rd34+-1], %rs116;
	mov.u16 	%rs117, %rs116;
$L__BB0_38:
	ld.local.u8 	%rs118, [%rd34];
	setp.le.u16 	%p53, %rs117, %rs118;
	@%p53 bra 	$L__BB0_40;
	st.local.u8 	[%rd34+-1], %rs118;
	st.local.u8 	[%rd34], %rs117;
	mov.u16 	%rs118, %rs117;
$L__BB0_40:
	ld.local.u8 	%rs119, [%rd34+1];
	setp.le.u16 	%p54, %rs118, %rs119;
	@%p54 bra 	$L__BB0_42;
	st.local.u8 	[%rd34], %rs119;
	st.local.u8 	[%rd34+1], %rs118;
	mov.u16 	%rs119, %rs118;
$L__BB0_42:
	ld.local.u8 	%rs120, [%rd34+2];
	setp.le.u16 	%p55, %rs119, %rs120;
	@%p55 bra 	$L__BB0_44;
	st.local.u8 	[%rd34+1], %rs120;
	st.local.u8 	[%rd34+2], %rs119;
	mov.u16 	%rs120, %rs119;
$L__BB0_44:
	ld.local.u8 	%rs121, [%rd34+3];
	setp.le.u16 	%p56, %rs120, %rs121;
	@%p56 bra 	$L__BB0_46;
	st.local.u8 	[%rd34+2], %rs121;
	st.local.u8 	[%rd34+3], %rs120;
	mov.u16 	%rs121, %rs120;
$L__BB0_46:
	ld.local.u8 	%rs122, [%rd34+4];
	setp.le.u16 	%p57, %rs121, %rs122;
	@%p57 bra 	$L__BB0_48;
	st.local.u8 	[%rd34+3], %rs122;
	st.local.u8 	[%rd34+4], %rs121;
	mov.u16 	%rs122, %rs121;
$L__BB0_48:
	ld.local.u8 	%rs123, [%rd34+5];
	setp.le.u16 	%p58, %rs122, %rs123;
	@%p58 bra 	$L__BB0_50;
	st.local.u8 	[%rd34+4], %rs123;
	st.local.u8 	[%rd34+5], %rs122;
	mov.u16 	%rs123, %rs122;
$L__BB0_50:
	ld.local.u8 	%rs124, [%rd34+6];
	setp.le.u16 	%p59, %rs123, %rs124;
	@%p59 bra 	$L__BB0_52;
	st.local.u8 	[%rd34+5], %rs124;
	st.local.u8 	[%rd34+6], %rs123;
	mov.u16 	%rs124, %rs123;
$L__BB0_52:
	ld.local.u8 	%rs125, [%rd34+7];
	setp.le.u16 	%p60, %rs124, %rs125;
	@%p60 bra 	$L__BB0_54;
	st.local.u8 	[%rd34+6], %rs125;
	st.local.u8 	[%rd34+7], %rs124;
	mov.u16 	%rs125, %rs124;
$L__BB0_54:
	ld.local.u8 	%rs110, [%rd34+8];
	setp.le.u16 	%p61, %rs125, %rs110;
	@%p61 bra 	$L__BB0_56;
	st.local.u8 	[%rd34+7], %rs110;
	st.local.u8 	[%rd34+8], %rs125;
	mov.u16 	%rs110, %rs125;
$L__BB0_56:
	add.s32 	%r93, %r93, 16;
	add.s64 	%rd34, %rd34, 16;
	setp.ne.s32 	%p62, %r93, 0;
	@%p62 bra 	$L__BB0_24;
$L__BB0_57:
	and.b32  	%r74, %r91, 15;
	setp.eq.s32 	%p63, %r74, 0;
	@%p63 bra 	$L__BB0_94;
	not.b16 	%rs103, %rs109;
	add.s16 	%rs104, %rs103, %rs1;
	cvt.u32.u16 	%r75, %rs104;
	and.b32  	%r39, %r75, 15;
	add.s32 	%r76, %r39, -1;
	setp.lt.u32 	%p64, %r76, 7;
	@%p64 bra 	$L__BB0_75;
	cvt.u64.u32 	%rd26, %r95;
	add.s64 	%rd10, %rd2, %rd26;
	ld.local.u8 	%rs39, [%rd10];
	ld.local.u8 	%rs127, [%rd10+1];
	setp.le.u16 	%p65, %rs39, %rs127;
	@%p65 bra 	$L__BB0_61;
	st.local.u8 	[%rd10], %rs127;
	st.local.u8 	[%rd10+1], %rs39;
	mov.u16 	%rs127, %rs39;
$L__BB0_61:
	ld.local.u8 	%rs128, [%rd10+2];
	setp.le.u16 	%p66, %rs127, %rs128;
	@%p66 bra 	$L__BB0_63;
	st.local.u8 	[%rd10+1], %rs128;
	st.local.u8 	[%rd10+2], %rs127;
	mov.u16 	%rs128, %rs127;
$L__BB0_63:
	ld.local.u8 	%rs129, [%rd10+3];
	setp.le.u16 	%p67, %rs128, %rs129;
	@%p67 bra 	$L__BB0_65;
	st.local.u8 	[%rd10+2], %rs129;
	st.local.u8 	[%rd10+3], %rs128;
	mov.u16 	%rs129, %rs128;
$L__BB0_65:
	ld.local.u8 	%rs130, [%rd10+4];
	setp.le.u16 	%p68, %rs129, %rs130;
	@%p68 bra 	$L__BB0_67;
	st.local.u8 	[%rd10+3], %rs130;
	st.local.u8 	[%rd10+4], %rs129;
	mov.u16 	%rs130, %rs129;
$L__BB0_67:
	ld.local.u8 	%rs131, [%rd10+5];
	setp.le.u16 	%p69, %rs130, %rs131;
	@%p69 bra 	$L__BB0_69;
	st.local.u8 	[%rd10+4], %rs131;
	st.local.u8 	[%rd10+5], %rs130;
	mov.u16 	%rs131, %rs130;
$L__BB0_69:
	ld.local.u8 	%rs132, [%rd10+6];
	setp.le.u16 	%p70, %rs131, %rs132;
	@%p70 bra 	$L__BB0_71;
	st.local.u8 	[%rd10+5], %rs132;
	st.local.u8 	[%rd10+6], %rs131;
	mov.u16 	%rs132, %rs131;
$L__BB0_71:
	ld.local.u8 	%rs133, [%rd10+7];
	setp.le.u16 	%p71, %rs132, %rs133;
	@%p71 bra 	$L__BB0_73;
	st.local.u8 	[%rd10+6], %rs133;
	st.local.u8 	[%rd10+7], %rs132;
	mov.u16 	%rs133, %rs132;
$L__BB0_73:
	add.s32 	%r95, %r95, 8;
	ld.local.u8 	%rs54, [%rd10+8];
	setp.le.u16 	%p72, %rs133, %rs54;
	@%p72 bra 	$L__BB0_75;
	st.local.u8 	[%rd10+7], %rs54;
	st.local.u8 	[%rd10+8], %rs133;
$L__BB0_75:
	and.b32  	%r77, %r39, 7;
	setp.eq.s32 	%p73, %r77, 0;
	@%p73 bra 	$L__BB0_94;
	not.b16 	%rs105, %rs108;
	add.s16 	%rs106, %rs105, %rs1;
	cvt.u32.u16 	%r78, %rs106;
	and.b32  	%r79, %r78, 7;
	and.b32  	%r42, %r78, 3;
	add.s32 	%r80, %r79, -1;
	setp.lt.u32 	%p74, %r80, 3;
	@%p74 bra 	$L__BB0_85;
	cvt.u64.u32 	%rd27, %r95;
	add.s64 	%rd11, %rd2, %rd27;
	ld.local.u8 	%rs55, [%rd11];
	ld.local.u8 	%rs134, [%rd11+1];
	setp.le.u16 	%p75, %rs55, %rs134;
	@%p75 bra 	$L__BB0_79;
	st.local.u8 	[%rd11], %rs134;
	st.local.u8 	[%rd11+1], %rs55;
	mov.u16 	%rs134, %rs55;
$L__BB0_79:
	ld.local.u8 	%rs135, [%rd11+2];
	setp.le.u16 	%p76, %rs134, %rs135;
	@%p76 bra 	$L__BB0_81;
	st.local.u8 	[%rd11+1], %rs135;
	st.local.u8 	[%rd11+2], %rs134;
	mov.u16 	%rs135, %rs134;
$L__BB0_81:
	ld.local.u8 	%rs136, [%rd11+3];
	setp.le.u16 	%p77, %rs135, %rs136;
	@%p77 bra 	$L__BB0_83;
	st.local.u8 	[%rd11+2], %rs136;
	st.local.u8 	[%rd11+3], %rs135;
	mov.u16 	%rs136, %rs135;
$L__BB0_83:
	add.s32 	%r95, %r95, 4;
	ld.local.u8 	%rs62, [%rd11+4];
	setp.le.u16 	%p78, %rs136, %rs62;
	@%p78 bra 	$L__BB0_85;
	st.local.u8 	[%rd11+3], %rs62;
	st.local.u8 	[%rd11+4], %rs136;
$L__BB0_85:
	setp.eq.s32 	%p79, %r42, 0;
	@%p79 bra 	$L__BB0_94;
	cvt.u64.u32 	%rd28, %r95;
	add.s64 	%rd12, %rd2, %rd28;
	ld.local.u8 	%rs63, [%rd12];
	ld.local.u8 	%rs137, [%rd12+1];
	setp.le.u16 	%p80, %rs63, %rs137;
	@%p80 bra 	$L__BB0_88;
	st.local.u8 	[%rd12], %rs137;
	st.local.u8 	[%rd12+1], %rs63;
	mov.u16 	%rs137, %rs63;
$L__BB0_88:
	setp.eq.s32 	%p81, %r42, 1;
	@%p81 bra 	$L__BB0_94;
	ld.local.u8 	%rs138, [%rd12+2];
	setp.le.u16 	%p82, %rs137, %rs138;
	@%p82 bra 	$L__BB0_91;
	st.local.u8 	[%rd12+1], %rs138;
	st.local.u8 	[%rd12+2], %rs137;
	mov.u16 	%rs138, %rs137;
$L__BB0_91:
	setp.eq.s32 	%p83, %r42, 2;
	@%p83 bra 	$L__BB0_94;
	ld.local.u8 	%rs68, [%rd12+3];
	setp.le.u16 	%p84, %rs138, %rs68;
	@%p84 bra 	$L__BB0_94;
	st.local.u8 	[%rd12+2], %rs68;
	st.local.u8 	[%rd12+3], %rs138;
$L__BB0_94:
	add.s32 	%r92, %r92, 1;
	add.s32 	%r91, %r91, -1;
	setp.ne.s32 	%p85, %r92, %r23;
	add.s16 	%rs109, %rs109, 1;
	add.s16 	%rs108, %rs108, 1;
	@%p85 bra 	$L__BB0_21;
$L__BB0_95:
	shr.u32 	%r81, %r21, 1;
	cvt.u64.u32 	%rd29, %r81;
	add.s64 	%rd30, %rd2, %rd29;
	ld.local.u8 	%rs107, [%rd30];
	mad.lo.s32 	%r82, %r47, %r57, %r1;
	cvt.s64.s32 	%rd31, %r82;
	cvta.to.global.u64 	%rd32, %rd13;
	add.s64 	%rd33, %rd32, %rd31;
	st.global.u8 	[%rd33], %rs107;
$L__BB0_96:
	ret;
$L__BB0_97:
	mov.b16 	%rs77, 0;
	st.local.u8 	[%rd7], %rs77;
$L__BB0_98:
	add.s32 	%r67, %r27, 1;
	setp.gt.s32 	%p29, %r67, -1;
	setp.lt.s32 	%p30, %r67, %r47;
	and.pred  	%p31, %p29, %p30;
	and.pred  	%p32, %p31, %p4;
	@%p32 bra 	$L__BB0_100;
	mov.b16 	%rs79, 0;
	st.local.u8 	[%rd7+1], %rs79;
	bra.uni 	$L__BB0_101;
$L__BB0_100:
	ld.global.u8 	%rs80, [%rd6+1];
	st.local.u8 	[%rd7+1], %rs80;
$L__BB0_101:
	add.s32 	%r68, %r27, 2;
	setp.gt.s32 	%p33, %r68, -1;
	setp.lt.s32 	%p34, %r68, %r47;
	and.pred  	%p35, %p33, %p34;
	and.pred  	%p36, %p35, %p4;
	@%p36 bra 	$L__BB0_103;
	mov.b16 	%rs81, 0;
	st.local.u8 	[%rd7+2], %rs81;
	bra.uni 	$L__BB0_104;
$L__BB0_103:
	ld.global.u8 	%rs82, [%rd6+2];
	st.local.u8 	[%rd7+2], %rs82;
$L__BB0_104:
	add.s32 	%r69, %r27, 3;
	setp.gt.s32 	%p37, %r69, -1;
	setp.lt.s32 	%p38, %r69, %r47;
	and.pred  	%p39, %p37, %p38;
	and.pred  	%p40, %p39, %p4;
	@%p40 bra 	$L__BB0_106;
	mov.b16 	%rs83, 0;
	st.local.u8 	[%rd7+3], %rs83;
	bra.uni 	$L__BB0_107;
$L__BB0_106:
	ld.global.u8 	%rs84, [%rd6+3];
	st.local.u8 	[%rd7+3], %rs84;
$L__BB0_107:
	add.s32 	%r87, %r87, 4;
	add.s32 	%r29, %r85, 4;
	add.s32 	%r70, %r85, 3;
	setp.ne.s32 	%p41, %r70, %r5;
	mov.u32 	%r85, %r29;
	@%p41 bra 	$L__BB0_17;
$L__BB0_108:
	add.s32 	%r31, %r83, 1;
	setp.eq.s32 	%p42, %r83, %r5;
	mov.u32 	%r83, %r31;
	mov.u32 	%r84, %r87;
	@%p42 bra 	$L__BB0_19;
	bra.uni 	$L__BB0_3;

}


// ===== COMPILED SASS (sm_100) =====

	.target	sm_100

	.elftype	@"ET_EXEC"


//--------------------- .note.nv.tkinfo           --------------------------
	.section	.note.nv.tkinfo,"",@"SHT_NOTE"
	.sectionflags	@"SHF_NOTE_NV_TKINFO"
	.tkinfo
        /*0018*/ 	.word	0x00000002
        /*0030*/ 	.string	""
        /*0030*/ 	.string	"ptxas"
        /*0030*/ 	.string	"Cuda compilation tools, release 13.0, V13.0.88"
        /*0030*/ 	.string	"Build cuda_13.0.r13.0/compiler.36424714_0"
        /*0030*/ 	.string	"-arch sm_100 -m 64 "



//--------------------- .note.nv.cuinfo           --------------------------
	.section	.note.nv.cuinfo,"",@"SHT_NOTE"
	.sectionflags	@"SHF_NOTE_NV_CUINFO"
        /*0018*/ 	.short	0x0002
        /*001a*/ 	.short	0x0064
        /*001c*/ 	.short	0x0082
	.zero		2


//--------------------- .nv.info                  --------------------------
	.section	.nv.info,"",@"SHT_CUDA_INFO"
	.align	4


	//----- nvinfo : EIATTR_REGCOUNT
	.align		4
        /*0000*/ 	.byte	0x04, 0x2f
        /*0002*/ 	.short	(.L_1 - .L_0)
	.align		4
.L_0:
        /*0004*/ 	.word	index@(_Z18medianFilterKernelPhS_iii)
        /*0008*/ 	.word	0x0000001f


	//----- nvinfo : EIATTR_FRAME_SIZE
	.align		4
.L_1:
        /*000c*/ 	.byte	0x04, 0x11
        /*000e*/ 	.short	(.L_3 - .L_2)
	.align		4
.L_2:
        /*0010*/ 	.word	index@(_Z18medianFilterKernelPhS_iii)
        /*0014*/ 	.word	0x00000058


	//----- nvinfo : EIATTR_MIN_STACK_SIZE
	.align		4
.L_3:
        /*0018*/ 	.byte	0x04, 0x12
        /*001a*/ 	.short	(.L_5 - .L_4)
	.align		4
.L_4:
        /*001c*/ 	.word	index@(_Z18medianFilterKernelPhS_iii)
        /*0020*/ 	.word	0x00000058
.L_5:


//--------------------- .nv.compat                --------------------------
	.section	.nv.compat,"",@"SHT_CUDA_COMPAT_INFO"
	.align	4
        /*0000*/ 	.byte	0x02, 0x09, 0x00, 0x00, 0x02, 0x02, 0x01, 0x00, 0x02, 0x05, 0x05, 0x00, 0x03, 0x07, 0x01, 0x01
        /*0010*/ 	.byte	0x02, 0x03, 0x00, 0x00, 0x02, 0x06, 0x01, 0x00, 0x04, 0x0b, 0x08, 0x00, 0x09, 0x00, 0x00, 0x00
        /*0020*/ 	.byte	0x00, 0x00, 0x00, 0x00


//--------------------- .nv.info._Z18medianFilterKernelPhS_iii --------------------------
	.section	.nv.info._Z18medianFilterKernelPhS_iii,"",@"SHT_CUDA_INFO"
	.sectionflags	@""
	.align	4


	//----- nvinfo : EIATTR_CUDA_API_VERSION
	.align		4
        /*0000*/ 	.byte	0x04, 0x37
        /*0002*/ 	.short	(.L_7 - .L_6)
.L_6:
        /*0004*/ 	.word	0x00000082


	//----- nvinfo : EIATTR_KPARAM_INFO
	.align		4
.L_7:
        /*0008*/ 	.byte	0x04, 0x17
        /*000a*/ 	.short	(.L_9 - .L_8)
.L_8:
        /*000c*/ 	.word	0x00000000
        /*0010*/ 	.short	0x0004
        /*0012*/ 	.short	0x0018
        /*0014*/ 	.byte	0x00, 0xf0, 0x11, 0x00


	//----- nvinfo : EIATTR_KPARAM_INFO
	.align		4
.L_9:
        /*0018*/ 	.byte	0x04, 0x17
        /*001a*/ 	.short	(.L_11 - .L_10)
.L_10:
        /*001c*/ 	.word	0x00000000
        /*0020*/ 	.short	0x0003
        /*0022*/ 	.short	0x0014
        /*0024*/ 	.byte	0x00, 0xf0, 0x11, 0x00


	//----- nvinfo : EIATTR_KPARAM_INFO
	.align		4
.L_11:
        /*0028*/ 	.byte	0x04, 0x17
        /*002a*/ 	.short	(.L_13 - .L_12)
.L_12:
        /*002c*/ 	.word	0x00000000
        /*0030*/ 	.short	0x0002
        /*0032*/ 	.short	0x0010
        /*0034*/ 	.byte	0x00, 0xf0, 0x11, 0x00


	//----- nvinfo : EIATTR_KPARAM_INFO
	.align		4
.L_13:
        /*0038*/ 	.byte	0x04, 0x17
        /*003a*/ 	.short	(.L_15 - .L_14)
.L_14:
        /*003c*/ 	.word	0x00000000
        /*0040*/ 	.short	0x0001
        /*0042*/ 	.short	0x0008
        /*0044*/ 	.byte	0x00, 0xf5, 0x21, 0x00


	//----- nvinfo : EIATTR_KPARAM_INFO
	.align		4
.L_15:
        /*0048*/ 	.byte	0x04, 0x17
        /*004a*/ 	.short	(.L_17 - .L_16)
.L_16:
        /*004c*/ 	.word	0x00000000
        /*0050*/ 	.short	0x0000
        /*0052*/ 	.short	0x0000
        /*0054*/ 	.byte	0x00, 0xf5, 0x21, 0x00


	//----- nvinfo : EIATTR_SPARSE_MMA_MASK
	.align		4
.L_17:
        /*0058*/ 	.byte	0x03, 0x50
        /*005a*/ 	.short	0x0000


	//----- nvinfo : EIATTR_MAXREG_COUNT
	.align		4
        /*005c*/ 	.byte	0x03, 0x1b
        /*005e*/ 	.short	0x00ff


	//----- nvinfo : EIATTR_MERCURY_ISA_VERSION
	.align		4
        /*0060*/ 	.byte	0x03, 0x5f
        /*0062*/ 	.short	0x0101


	//----- nvinfo : EIATTR_VRC_CTA_INIT_COUNT
	.align		4
        /*0064*/ 	.byte	0x02, 0x4a
	.zero		1
	.zero		1


	//----- nvinfo : EIATTR_EXIT_INSTR_OFFSETS
	.align		4
        /*0068*/ 	.byte	0x04, 0x1c
        /*006a*/ 	.short	(.L_19 - .L_18)


	//   ....[0]....
.L_18:
        /*006c*/ 	.word	0x000000d0


	//   ....[1]....
        /*0070*/ 	.word	0x000017f0


	//----- nvinfo : EIATTR_CRS_STACK_SIZE
	.align		4
.L_19:
        /*0074*/ 	.byte	0x04, 0x1e
        /*0076*/ 	.short	(.L_21 - .L_20)
.L_20:
        /*0078*/ 	.word	0x00000000


	//----- nvinfo : EIATTR_CBANK_PARAM_SIZE
	.align		4
.L_21:
        /*007c*/ 	.byte	0x03, 0x19
        /*007e*/ 	.short	0x001c


	//----- nvinfo : EIATTR_PARAM_CBANK
	.align		4
        /*0080*/ 	.byte	0x04, 0x0a
        /*0082*/ 	.short	(.L_23 - .L_22)
	.align		4
.L_22:
        /*0084*/ 	.word	index@(.nv.constant0._Z18medianFilterKernelPhS_iii)
        /*0088*/ 	.short	0x0380
        /*008a*/ 	.short	0x001c


	//----- nvinfo : EIATTR_SW_WAR
	.align		4
.L_23:
        /*008c*/ 	.byte	0x04, 0x36
        /*008e*/ 	.short	(.L_25 - .L_24)
.L_24:
        /*0090*/ 	.word	0x00000008
.L_25:


//--------------------- .nv.callgraph             --------------------------
	.section	.nv.callgraph,"",@"SHT_CUDA_CALLGRAPH"
	.align	4
	.sectionentsize	8
	.align		4
        /*0000*/ 	.word	0x00000000
	.align		4
        /*0004*/ 	.word	0xffffffff
	.align		4
        /*0008*/ 	.word	0x00000000
	.align		4
        /*000c*/ 	.word	0xfffffffe
	.align		4
        /*0010*/ 	.word	0x00000000
	.align		4
        /*0014*/ 	.word	0xfffffffd
	.align		4
        /*0018*/ 	.word	0x00000000
	.align		4
        /*001c*/ 	.word	0xfffffffc


//--------------------- .text._Z18medianFilterKernelPhS_iii --------------------------
	.section	.text._Z18medianFilterKernelPhS_iii,"ax",@progbits
	.align	128
        .global         _Z18medianFilterKernelPhS_iii
        .type           _Z18medianFilterKernelPhS_iii,@function
        .size           _Z18medianFilterKernelPhS_iii,(.L_x_15 - _Z18medianFilterKernelPhS_iii)
        .other          _Z18medianFilterKernelPhS_iii,@"STO_CUDA_ENTRY STV_DEFAULT"
_Z18medianFilterKernelPhS_iii:
.text._Z18medianFilterKernelPhS_iii:
[----:B------:R-:W0:Y:S01]  /*0000*/  LDC R1, c[0x0][0x37c] ;  /* 0x0000df00ff017b82 */ /* 0x000e220000000800 */
[----:B------:R-:W1:Y:S07]  /*0010*/  S2R R3, SR_TID.Y ;  /* 0x0000000000037919 */ /* 0x000e6e0000002200 */
[----:B------:R-:W2:Y:S01]  /*0020*/  LDC R7, c[0x0][0x360] ;  /* 0x0000d800ff077b82 */ /* 0x000ea20000000800 */
[----:B------:R-:W3:Y:S01]  /*0030*/  LDCU.64 UR8, c[0x0][0x390] ;  /* 0x00007200ff0877ac */ /* 0x000ee20008000a00 */
[----:B0-----:R-:W-:Y:S01]  /*0040*/  VIADD R1, R1, 0xffffffa8 ;  /* 0xffffffa801017836 */ /* 0x001fe20000000000 */
[----:B------:R-:W2:Y:S05]  /*0050*/  S2R R0, SR_TID.X ;  /* 0x0000000000007919 */ /* 0x000eaa0000002100 */
[----:B------:R-:W1:Y:S08]  /*0060*/  S2UR UR5, SR_CTAID.Y ;  /* 0x00000000000579c3 */ /* 0x000e700000002600 */
[----:B------:R-:W1:Y:S08]  /*0070*/  LDC R6, c[0x0][0x364] ;  /* 0x0000d900ff067b82 */ /* 0x000e700000000800 */
[----:B------:R-:W2:Y:S01]  /*0080*/  S2UR UR4, SR_CTAID.X ;  /* 0x00000000000479c3 */ /* 0x000ea20000002500 */
[----:B-1----:R-:W-:-:S05]  /*0090*/  IMAD R6, R6, UR5, R3 ;  /* 0x0000000506067c24 */ /* 0x002fca000f8e0203 */
[----:B---3--:R-:W-:Y:S01]  /*00a0*/  ISETP.GE.AND P0, PT, R6, UR9, PT ;  /* 0x0000000906007c0c */ /* 0x008fe2000bf06270 */
[----:B--2---:R-:W-:-:S05]  /*00b0*/  IMAD R7, R7, UR4, R0 ;  /* 0x0000000407077c24 */ /* 0x004fca000f8e0200 */
[----:B------:R-:W-:-:S13]  /*00c0*/  ISETP.GE.OR P0, PT, R7, UR8, P0 ;  /* 0x0000000807007c0c */ /* 0x000fda0008706670 */
[----:B------:R-:W-:Y:S05]  /*00d0*/  @P0 EXIT ;  /* 0x000000000000094d */ /* 0x000fea0003800000 */
[----:B------:R-:W0:Y:S01]  /*00e0*/  LDC R8, c[0x0][0x398] ;  /* 0x0000e600ff087b82 */ /* 0x000e220000000800 */
[----:B------:R-:W1:Y:S01]  /*00f0*/  LDCU.64 UR6, c[0x0][0x358] ;  /* 0x00006b00ff0677ac */ /* 0x000e620008000a00 */
[C---:B0-----:R-:W-:Y:S02]  /*0100*/  ISETP.GE.AND P0, PT, R8.reuse, -0x1, PT ;  /* 0xffffffff0800780c */ /* 0x041fe40003f06270 */
[----:B------:R-:W-:-:S11]  /*0110*/  LEA.HI R8, R8, R8, RZ, 0x1 ;  /* 0x0000000808087211 */ /* 0x000fd600078f08ff */
[----:B-1----:R-:W-:Y:S05]  /*0120*/  @!P0 BRA `(.L_x_0) ;  /* 0x0000000400c08947 */ /* 0x002fea0003800000 */
[----:B------:R-:W-:-:S04]  /*0130*/  SHF.R.S32.HI R8, RZ, 0x1, R8 ;  /* 0x00000001ff087819 */ /* 0x000fc80000011408 */
[C---:B------:R-:W-:Y:S01]  /*0140*/  IADD3 R10, PT, PT, -R8.reuse, 0x1, RZ ;  /* 0x00000001080a7810 */ /* 0x040fe20007ffe1ff */
[C-C-:B------:R-:W-:Y:S01]  /*0150*/  IMAD.IADD R9, R7.reuse, 0x1, -R8.reuse ;  /* 0x0000000107097824 */ /* 0x140fe200078e0a08 */
[----:B------:R-:W-:Y:S01]  /*0160*/  IABS R3, R8 ;  /* 0x0000000800037213 */ /* 0x000fe20000000000 */
[----:B------:R-:W-:Y:S01]  /*0170*/  IMAD.MOV R12, RZ, RZ, -R8 ;  /* 0x000000ffff0c7224 */ /* 0x000fe200078e0a08 */
[C---:B------:R-:W-:Y:S01]  /*0180*/  IADD3 R11, PT, PT, -R8.reuse, 0x2, RZ ;  /* 0x00000002080b7810 */ /* 0x040fe20007ffe1ff */
[----:B------:R-:W-:Y:S01]  /*0190*/  IMAD.IADD R0, R7, 0x1, R10 ;  /* 0x0000000107007824 */ /* 0x000fe200078e020a */
[----:B------:R-:W-:Y:S01]  /*01a0*/  ISETP.GE.AND P2, PT, R9, UR8, PT ;  /* 0x0000000809007c0c */ /* 0x000fe2000bf46270 */
[----:B------:R-:W-:Y:S01]  /*01b0*/  IMAD.IADD R14, R8, 0x1, R3 ;  /* 0x00000001080e7824 */ /* 0x000fe200078e0203 */
[----:B------:R-:W-:Y:S01]  /*01c0*/  IADD3 R13, P3, PT, R7, R12, RZ ;  /* 0x0000000c070d7210 */ /* 0x000fe20007f7e0ff */
[C---:B------:R-:W-:Y:S01]  /*01d0*/  VIADD R2, R0.reuse, 0x1 ;  /* 0x0000000100027836 */ /* 0x040fe20000000000 */
[----:B------:R-:W-:Y:S01]  /*01e0*/  ISETP.GE.AND P0, PT, R0, UR8, PT ;  /* 0x0000000800007c0c */ /* 0x000fe2000bf06270 */
[--C-:B------:R-:W-:Y:S01]  /*01f0*/  IMAD.MOV.U32 R17, RZ, RZ, R12.reuse ;  /* 0x000000ffff117224 */ /* 0x100fe200078e000c */
[----:B------:R-:W-:-:S02]  /*0200*/  SHF.R.S32.HI R16, RZ, 0x1f, R12 ;  /* 0x0000001fff107819 */ /* 0x000fc4000001140c */
[----:B------:R-:W-:Y:S02]  /*0210*/  ISETP.GE.AND P1, PT, R2, UR8, PT ;  /* 0x0000000802007c0c */ /* 0x000fe4000bf26270 */
[----:B------:R-:W-:Y:S01]  /*0220*/  ISETP.GT.AND P0, PT, R0, -0x1, !P0 ;  /* 0xffffffff0000780c */ /* 0x000fe20004704270 */
[----:B------:R-:W-:Y:S01]  /*0230*/  IMAD.MOV.U32 R0, RZ, RZ, RZ ;  /* 0x000000ffff007224 */ /* 0x000fe200078e00ff */
[----:B------:R-:W-:Y:S01]  /*0240*/  ISETP.GT.AND P1, PT, R2, -0x1, !P1 ;  /* 0xffffffff0200780c */ /* 0x000fe20004f24270 */
[----:B------:R-:W-:Y:S01]  /*0250*/  IMAD.MOV.U32 R2, RZ, RZ, RZ ;  /* 0x000000ffff027224 */ /* 0x000fe200078e00ff */
[----:B------:R-:W-:Y:S02]  /*0260*/  ISETP.GT.AND P2, PT, R9, -0x1, !P2 ;  /* 0xffffffff0900780c */ /* 0x000fe40005744270 */
[----:B------:R-:W-:Y:S02]  /*0270*/  IADD3 R15, PT, PT, -R8, 0x3, RZ ;  /* 0x00000003080f7810 */ /* 0x000fe40007ffe1ff */
[----:B------:R-:W-:-:S02]  /*0280*/  LEA.HI.X.SX32 R16, R7, R16, 0x1, P3 ;  /* 0x0000001007107211 */ /* 0x000fc400018f0eff */
[----:B------:R-:W-:-:S07]  /*0290*/  LOP3.LUT R19, R14, 0x3, RZ, 0xc0, !PT ;  /* 0x000000030e137812 */ /* 0x000fce00078ec0ff */
.L_x_6:
[----:B0-2---:R-:W0:Y:S01]  /*02a0*/  LDCU.64 UR4, c[0x0][0x390] ;  /* 0x00007200ff0477ac */ /* 0x005e220008000a00 */
[----:B------:R-:W-:Y:S01]  /*02b0*/  ISETP.NE.AND P4, PT, R19, 0x3, PT ;  /* 0x000000031300780c */ /* 0x000fe20003f85270 */
[----:B------:R-:W-:Y:S01]  /*02c0*/  IMAD.IADD R18, R6, 0x1, R17 ;  /* 0x0000000106127824 */ /* 0x000fe200078e0211 */
[----:B-1----:R-:W-:Y:S01]  /*02d0*/  IABS R4, R8 ;  /* 0x0000000800047213 */ /* 0x002fe20000000000 */
[----:B------:R-:W-:-:S03]  /*02e0*/  IMAD.MOV.U32 R20, RZ, RZ, R12 ;  /* 0x000000ffff147224 */ /* 0x000fc600078e000c */
[C---:B------:R-:W-:Y:S01]  /*02f0*/  ISETP.NE.AND P6, PT, R17.reuse, R4, PT ;  /* 0x000000041100720c */ /* 0x040fe20003fc5270 */
[----:B------:R-:W-:Y:S01]  /*0300*/  VIADD R17, R17, 0x1 ;  /* 0x0000000111117836 */ /* 0x000fe20000000000 */
[----:B0-----:R-:W-:-:S04]  /*0310*/  ISETP.GE.AND P3, PT, R18, UR5, PT ;  /* 0x0000000512007c0c */ /* 0x001fc8000bf66270 */
[C---:B------:R-:W-:Y:S01]  /*0320*/  ISETP.GT.AND P3, PT, R18.reuse, -0x1, !P3 ;  /* 0xffffffff1200780c */ /* 0x040fe20005f64270 */
[----:B------:R-:W-:Y:S01]  /*0330*/  IMAD R18, R18, UR4, RZ ;  /* 0x0000000412127c24 */ /* 0x000fe2000f8e02ff */
[----:B---3--:R-:W-:Y:S11]  /*0340*/  @!P4 BRA `(.L_x_1) ;  /* 0x000000000088c947 */ /* 0x008ff60003800000 */
[----:B------:R-:W-:-:S13]  /*0350*/  PLOP3.LUT P4, PT, P2, P3, PT, 0x80, 0x8 ;  /* 0x000000000008781c */ /* 0x000fda0001787070 */
[----:B------:R-:W0:Y:S01]  /*0360*/  @P4 LDC.64 R4, c[0x0][0x380] ;  /* 0x0000e000ff044b82 */ /* 0x000e220000000a00 */
[----:B------:R-:W-:-:S05]  /*0370*/  @P4 IMAD.IADD R0, R9, 0x1, R18 ;  /* 0x0000000109004824 */ /* 0x000fca00078e0212 */
[----:B0-----:R-:W-:-:S04]  /*0380*/  @P4 IADD3 R4, P5, PT, R0, R4, RZ ;  /* 0x0000000400044210 */ /* 0x001fc80007fbe0ff */
[----:B------:R-:W-:-:S05]  /*0390*/  @P4 LEA.HI.X.SX32 R5, R0, R5, 0x1, P5 ;  /* 0x0000000500054211 */ /* 0x000fca00028f0eff */
[----:B------:R-:W2:Y:S01]  /*03a0*/  @P4 LDG.E.U8 R4, desc[UR6][R4.64] ;  /* 0x0000000604044981 */ /* 0x000ea2000c1e1100 */
[----:B------:R-:W-:Y:S02]  /*03b0*/  IMAD.IADD R21, R1, 0x1, R2 ;  /* 0x0000000101157824 */ /* 0x000fe400078e0202 */
[----:B------:R-:W-:Y:S02]  /*03c0*/  VIADD R0, R2, 0x1 ;  /* 0x0000000102007836 */ /* 0x000fe40000000000 */
[----:B------:R-:W-:Y:S01]  /*03d0*/  IMAD.MOV.U32 R20, RZ, RZ, R10 ;  /* 0x000000ffff147224 */ /* 0x000fe200078e000a */
[----:B------:R0:W-:Y:S04]  /*03e0*/  @!P4 STL.U8 [R21], RZ ;  /* 0x000000ff1500c387 */ /* 0x0001e80000100000 */
[----:B--2---:R0:W-:Y:S01]  /*03f0*/  @P4 STL.U8 [R21], R4 ;  /* 0x0000000415004387 */ /* 0x0041e20000100000 */
[----:B------:R-:W-:-:S13]  /*0400*/  ISETP.NE.AND P4, PT, R19, RZ, PT ;  /* 0x000000ff1300720c */ /* 0x000fda0003f85270 */
[----:B0-----:R-:W-:Y:S05]  /*0410*/  @!P4 BRA `(.L_x_1) ;  /* 0x000000000054c947 */ /* 0x001fea0003800000 */
[----:B------:R-:W0:Y:S01]  /*0420*/  LDCU.64 UR4, c[0x0][0x380] ;  /* 0x00007000ff0477ac */ /* 0x000e220008000a00 */
[--C-:B------:R-:W-:Y:S02]  /*0430*/  SHF.R.S32.HI R3, RZ, 0x1f, R18.reuse ;  /* 0x0000001fff037819 */ /* 0x100fe40000011412 */
[----:B0-----:R-:W-:-:S04]  /*0440*/  IADD3 R4, P4, P5, R13, UR4, R18 ;  /* 0x000000040d047c10 */ /* 0x001fc8000fd9e012 */
[----:B------:R-:W-:Y:S02]  /*0450*/  IADD3.X R5, PT, PT, R16, UR5, R3, P4, P5 ;  /* 0x0000000510057c10 */ /* 0x000fe4000a7ea403 */
[----:B------:R-:W-:-:S13]  /*0460*/  PLOP3.LUT P4, PT, P0, P3, PT, 0x80, 0x8 ;  /* 0x000000000008781c */ /* 0x000fda0000787070 */
[----:B------:R-:W2:Y:S01]  /*0470*/  @P4 LDG.E.U8 R3, desc[UR6][R4.64+0x1] ;  /* 0x0000010604034981 */ /* 0x000ea2000c1e1100 */
[----:B------:R-:W-:Y:S02]  /*0480*/  VIADD R0, R2, 0x2 ;  /* 0x0000000202007836 */ /* 0x000fe40000000000 */
[----:B------:R-:W-:Y:S01]  /*0490*/  IMAD.MOV.U32 R20, RZ, RZ, R11 ;  /* 0x000000ffff147224 */ /* 0x000fe200078e000b */
[----:B------:R0:W-:Y:S04]  /*04a0*/  @!P4 STL.U8 [R21+0x1], RZ ;  /* 0x000001ff1500c387 */ /* 0x0001e80000100000 */
[----:B--2---:R0:W-:Y:S01]  /*04b0*/  @P4 STL.U8 [R21+0x1], R3 ;  /* 0x0000010315004387 */ /* 0x0041e20000100000 */
[----:B------:R-:W-:-:S13]  /*04c0*/  ISETP.NE.AND P4, PT, R19, 0x1, PT ;  /* 0x000000011300780c */ /* 0x000fda0003f85270 */
[----:B0-----:R-:W-:Y:S05]  /*04d0*/  @!P4 BRA `(.L_x_1) ;  /* 0x000000000024c947 */ /* 0x001fea0003800000 */
[----:B------:R-:W-:Y:S01]  /*04e0*/  PLOP3.LUT P4, PT, P1, P3, PT, 0x80, 0x8 ;  /* 0x000000000008781c */ /* 0x000fe20000f87070 */
[----:B------:R-:W-:-:S12]  /*04f0*/  BSSY.RECONVERGENT B0, `(.L_x_2) ;  /* 0x0000005000007945 */ /* 0x000fd80003800200 */
[----:B------:R0:W-:Y:S01]  /*0500*/  @!P4 STL.U8 [R21+0x2], RZ ;  /* 0x000002ff1500c387 */ /* 0x0001e20000100000 */
[----:B------:R-:W-:Y:S05]  /*0510*/  @!P4 BRA `(.L_x_3) ;  /* 0x000000000008c947 */ /* 0x000fea0003800000 */
[----:B------:R-:W2:Y:S04]  /*0520*/  LDG.E.U8 R4, desc[UR6][R4.64+0x2] ;  /* 0x0000020604047981 */ /* 0x000ea8000c1e1100 */
[----:B--2---:R1:W-:Y:S02]  /*0530*/  STL.U8 [R21+0x2], R4 ;  /* 0x0000020415007387 */ /* 0x0043e40000100000 */
.L_x_3:
[----:B------:R-:W-:Y:S05]  /*0540*/  BSYNC.RECONVERGENT B0 ;  /* 0x0000000000007941 */ /* 0x000fea0003800200 */
.L_x_2:
[----:B------:R-:W-:Y:S02]  /*0550*/  VIADD R0, R2, 0x3 ;  /* 0x0000000302007836 */ /* 0x000fe40000000000 */
[----:B------:R-:W-:-:S07]  /*0560*/  IMAD.MOV.U32 R20, RZ, RZ, R15 ;  /* 0x000000ffff147224 */ /* 0x000fce00078e000f */
.L_x_1:
[----:B------:R-:W-:Y:S01]  /*0570*/  ISETP.GE.U32.AND P4, PT, R14, 0x3, PT ;  /* 0x000000030e00780c */ /* 0x000fe20003f86070 */
[----:B------:R-:W2:Y:S01]  /*0580*/  LDCU UR4, c[0x0][0x390] ;  /* 0x00007200ff0477ac */ /* 0x000ea20008000800 */
[----:B------:R-:W3:Y:S11]  /*0590*/  LDCU.64 UR8, c[0x0][0x380] ;  /* 0x00007000ff0877ac */ /* 0x000ef60008000a00 */
[----:B------:R-:W-:Y:S05]  /*05a0*/  @!P4 BRA `(.L_x_4) ;  /* 0x000000000098c947 */ /* 0x000fea0003800000 */
.L_x_5:
[----:B------:R-:W-:-:S04]  /*05b0*/  IMAD.IADD R23, R7, 0x1, R20 ;  /* 0x0000000107177824 */ /* 0x000fc800078e0214 */
[----:B------:R-:W-:Y:S02]  /*05c0*/  IMAD.IADD R3, R18, 0x1, R23 ;  /* 0x0000000112037824 */ /* 0x000fe400078e0217 */
[C---:B-1----:R-:W-:Y:S02]  /*05d0*/  VIADD R4, R23.reuse, 0x1 ;  /* 0x0000000117047836 */ /* 0x042fe40000000000 */
[----:B------:R-:W-:Y:S01]  /*05e0*/  VIADD R5, R23, 0x2 ;  /* 0x0000000217057836 */ /* 0x000fe20000000000 */
[C---:B---3--:R-:W-:Y:S02]  /*05f0*/  IADD3 R2, P4, PT, R3.reuse, UR8, RZ ;  /* 0x0000000803027c10 */ /* 0x048fe4000ff9e0ff */
[C---:B--2---:R-:W-:Y:S02]  /*0600*/  ISETP.GE.AND P5, PT, R4.reuse, UR4, PT ;  /* 0x0000000404007c0c */ /* 0x044fe4000bfa6270 */
[----:B------:R-:W-:Y:S02]  /*0610*/  LEA.HI.X.SX32 R3, R3, UR9, 0x1, P4 ;  /* 0x0000000903037c11 */ /* 0x000fe4000a0f0eff */
[----:B------:R-:W-:-:S02]  /*0620*/  ISETP.GT.AND P5, PT, R4, -0x1, !P5 ;  /* 0xffffffff0400780c */ /* 0x000fc40006fa4270 */
[C---:B------:R-:W-:Y:S02]  /*0630*/  ISETP.GE.AND P4, PT, R5.reuse, UR4, PT ;  /* 0x0000000405007c0c */ /* 0x040fe4000bf86270 */
[----:B------:R-:W-:Y:S02]  /*0640*/  PLOP3.LUT P5, PT, P5, P3, PT, 0x80, 0x8 ;  /* 0x000000000008781c */ /* 0x000fe40002fa7070 */
[----:B------:R-:W-:-:S04]  /*0650*/  ISETP.GT.AND P4, PT, R5, -0x1, !P4 ;  /* 0xffffffff0500780c */ /* 0x000fc80006784270 */
[----:B------:R-:W-:-:S07]  /*0660*/  PLOP3.LUT P4, PT, P4, P3, PT, 0x80, 0x8 ;  /* 0x000000000008781c */ /* 0x000fce0002787070 */
[----:B------:R-:W2:Y:S06]  /*0670*/  @P5 LDG.E.U8 R5, desc[UR6][R2.64+0x1] ;  /* 0x0000010602055981 */ /* 0x000eac000c1e1100 */
[----:B0-----:R-:W3:Y:S01]  /*0680*/  @P4 LDG.E.U8 R21, desc[UR6][R2.64+0x2] ;  /* 0x0000020602154981 */ /* 0x001ee2000c1e1100 */
[----:B------:R-:W-:Y:S02]  /*0690*/  IMAD.IADD R24, R1, 0x1, R0 ;  /* 0x0000000101187824 */ /* 0x000fe400078e0200 */
[----:B------:R-:W-:-:S03]  /*06a0*/  VIADD R4, R23, 0x3 ;  /* 0x0000000317047836 */ /* 0x000fc60000000000 */
[----:B------:R-:W-:Y:S04]  /*06b0*/  @!P5 STL.U8 [R24+0x1], RZ ;  /* 0x000001ff1800d387 */ /* 0x000fe80000100000 */
[----:B------:R-:W-:Y:S04]  /*06c0*/  @!P4 STL.U8 [R24+0x2], RZ ;  /* 0x000002ff1800c387 */ /* 0x000fe80000100000 */
[----:B--2---:R0:W-:Y:S01]  /*06d0*/  @P5 STL.U8 [R24+0x1], R5 ;  /* 0x0000010518005387 */ /* 0x0041e20000100000 */
[----:B------:R-:W-:-:S04]  /*06e0*/  ISETP.GE.AND P5, PT, R23, UR4, PT ;  /* 0x0000000417007c0c */ /* 0x000fc8000bfa6270 */
[----:B------:R-:W-:Y:S01]  /*06f0*/  ISETP.GT.AND P5, PT, R23, -0x1, !P5 ;  /* 0xffffffff1700780c */ /* 0x000fe20006fa4270 */
[----:B---3--:R4:W-:Y:S01]  /*0700*/  @P4 STL.U8 [R24+0x2], R21 ;  /* 0x0000021518004387 */ /* 0x0089e20000100000 */
[C---:B------:R-:W-:Y:S02]  /*0710*/  ISETP.GE.AND P4, PT, R4.reuse, UR4, PT ;  /* 0x0000000404007c0c */ /* 0x040fe4000bf86270 */
[----:B------:R-:W-:Y:S02]  /*0720*/  PLOP3.LUT P5, PT, P5, P3, PT, 0x80, 0x8 ;  /* 0x000000000008781c */ /* 0x000fe40002fa7070 */
[----:B------:R-:W-:-:S04]  /*0730*/  ISETP.GT.AND P4, PT, R4, -0x1, !P4 ;  /* 0xffffffff0400780c */ /* 0x000fc80006784270 */
[----:B------:R-:W-:-:S07]  /*0740*/  PLOP3.LUT P4, PT, P4, P3, PT, 0x80, 0x8 ;  /* 0x000000000008781c */ /* 0x000fce0002787070 */
[----:B------:R-:W2:Y:S06]  /*0750*/  @P5 LDG.E.U8 R4, desc[UR6][R2.64] ;  /* 0x0000000602045981 */ /* 0x000eac000c1e1100 */
[----:B------:R-:W3:Y:S01]  /*0760*/  @P4 LDG.E.U8 R22, desc[UR6][R2.64+0x3] ;  /* 0x0000030602164981 */ /* 0x000ee2000c1e1100 */
[C---:B0-----:R-:W-:Y:S01]  /*0770*/  VIADD R5, R20.reuse, 0x3 ;  /* 0x0000000314057836 */ /* 0x041fe20000000000 */
[----:B------:R-:W-:Y:S01]  /*0780*/  IABS R26, R8 ;  /* 0x00000008001a7213 */ /* 0x000fe20000000000 */
[----:B------:R-:W-:Y:S01]  /*0790*/  VIADD R20, R20, 0x4 ;  /* 0x0000000414147836 */ /* 0x000fe20000000000 */
[----:B------:R4:W-:Y:S01]  /*07a0*/  @!P4 STL.U8 [R24+0x3], RZ ;  /* 0x000003ff1800c387 */ /* 0x0009e20000100000 */
[----:B------:R-:W-:-:S03]  /*07b0*/  VIADD R0, R0, 0x4 ;  /* 0x0000000400007836 */ /* 0x000fc60000000000 */
[----:B--2---:R4:W-:Y:S04]  /*07c0*/  @P5 STL.U8 [R24], R4 ;  /* 0x0000000418005387 */ /* 0x0049e80000100000 */
[----:B------:R4:W-:Y:S04]  /*07d0*/  @!P5 STL.U8 [R24], RZ ;  /* 0x000000ff1800d387 */ /* 0x0009e80000100000 */
[----:B---3--:R4:W-:Y:S01]  /*07e0*/  @P4 STL.U8 [R24+0x3], R22 ;  /* 0x0000031618004387 */ /* 0x0089e20000100000 */
[----:B------:R-:W-:-:S13]  /*07f0*/  ISETP.NE.AND P4, PT, R5, R26, PT ;  /* 0x0000001a0500720c */ /* 0x000fda0003f85270 */
[----:B----4-:R-:W-:Y:S05]  /*0800*/  @P4 BRA `(.L_x_5) ;  /* 0xfffffffc00684947 */ /* 0x010fea000383ffff */
.L_x_4:
[----:B------:R-:W-:Y:S01]  /*0810*/  IMAD.MOV.U32 R2, RZ, RZ, R0 ;  /* 0x000000ffff027224 */ /* 0x000fe200078e0000 */
[----:B------:R-:W-:Y:S06]  /*0820*/  @P6 BRA `(.L_x_6) ;  /* 0xfffffff8009c6947 */ /* 0x000fec000383ffff */
.L_x_0:
[----:B------:R-:W4:Y:S02]  /*0830*/  LDC R0, c[0x0][0x398] ;  /* 0x0000e600ff007b82 */ /* 0x000f240000000800 */
[----:B----4-:R-:W-:-:S05]  /*0840*/  IMAD R0, R0, R0, RZ ;  /* 0x0000000000007224 */ /* 0x010fca00078e02ff */
[----:B------:R-:W-:-:S13]  /*0850*/  ISETP.GE.U32.AND P0, PT, R0, 0x2, PT ;  /* 0x000000020000780c */ /* 0x000fda0003f06070 */
[----:B------:R-:W-:Y:S05]  /*0860*/  @!P0 BRA `(.L_x_7) ;  /* 0x0000000c00c08947 */ /* 0x000fea0003800000 */
[C---:B------:R-:W-:Y:S01]  /*0870*/  VIADD R5, R0.reuse, 0xffffffff ;  /* 0xffffffff00057836 */ /* 0x040fe20000000000 */
[----:B------:R-:W-:Y:S01]  /*0880*/  PRMT R9, RZ, 0x7610, R9 ;  /* 0x00007610ff097816 */ /* 0x000fe20000000009 */
[----:B------:R-:W-:Y:S01]  /*0890*/  VIADD R17, R0, 0xfffffffe ;  /* 0xfffffffe00117836 */ /* 0x000fe20000000000 */
[----:B------:R-:W-:Y:S01]  /*08a0*/  PRMT R10, RZ, 0x7610, R10 ;  /* 0x00007610ff0a7816 */ /* 0x000fe2000000000a */
[----:B------:R-:W-:Y:S01]  /*08b0*/  VIADD R8, R1, 0x8 ;  /* 0x0000000801087836 */ /* 0x000fe20000000000 */
[----:B------:R-:W-:Y:S01]  /*08c0*/  VIMNMX R19, PT, PT, R5, 0x1, !PT ;  /* 0x0000000105137848 */ /* 0x000fe20007fe0100 */
[----:B------:R-:W-:Y:S01]  /*08d0*/  IMAD.MOV.U32 R11, RZ, RZ, R5 ;  /* 0x000000ffff0b7224 */ /* 0x000fe200078e0005 */
[----:B--2---:R-:W-:-:S06]  /*08e0*/  UMOV UR4, URZ ;  /* 0x000000ff00047c82 */ /* 0x004fcc0008000000 */
.L_x_13:
[----:B------:R-:W-:-:S13]  /*08f0*/  ISETP.LE.AND P0, PT, R5, UR4, PT ;  /* 0x0000000405007c0c */ /* 0x000fda000bf03270 */
[----:B-12-4-:R-:W-:Y:S05]  /*0900*/  @P0 BRA `(.L_x_8) ;  /* 0x0000000c00800947 */ /* 0x016fea0003800000 */
[----:B------:R-:W-:Y:S01]  /*0910*/  VIADD R2, R17, -UR4 ;  /* 0x8000000411027c36 */ /* 0x000fe20008000000 */
[----:B------:R-:W-:-:S04]  /*0920*/  LOP3.LUT P0, RZ, R11, 0xf, RZ, 0xc0, !PT ;  /* 0x0000000f0bff7812 */ /* 0x000fc8000780c0ff */
[----:B------:R-:W-:Y:S01]  /*0930*/  ISETP.GE.U32.AND P1, PT, R2, 0xf, PT ;  /* 0x0000000f0200780c */ /* 0x000fe20003f26070 */
[----:B------:R-:W-:-:S12]  /*0940*/  IMAD.MOV.U32 R2, RZ, RZ, RZ ;  /* 0x000000ffff027224 */ /* 0x000fd800078e00ff */
[----:B------:R-:W-:Y:S05]  /*0950*/  @!P1 BRA `(.L_x_9) ;  /* 0x0000000400a09947 */ /* 0x000fea0003800000 */
[----:B------:R2:W5:Y:S01]  /*0960*/  LDL.U8 R12, [R1] ;  /* 0x00000000010c7983 */ /* 0x0005620000100000 */
[----:B------:R-:W-:Y:S01]  /*0970*/  LOP3.LUT R2, R11, 0xfffffff0, RZ, 0xc0, !PT ;  /* 0xfffffff00b027812 */ /* 0x000fe200078ec0ff */
[----:B------:R-:W-:-:S04]  /*0980*/  IMAD.MOV.U32 R3, RZ, RZ, R8 ;  /* 0x000000ffff037224 */ /* 0x000fc800078e0008 */
[----:B-1----:R-:W-:-:S07]  /*0990*/  IMAD.MOV R4, RZ, RZ, -R2 ;  /* 0x000000ffff047224 */ /* 0x002fce00078e0a02 */
.L_x_10:
[----:B------:R-:W4:Y:S04]  /*09a0*/  LDL.U8 R14, [R3+-0x7] ;  /* 0xfffff900030e7983 */ /* 0x000f280000100000 */
[----:B------:R-:W2:Y:S04]  /*09b0*/  LDL.U8 R16, [R3+-0x6] ;  /* 0xfffffa0003107983 */ /* 0x000ea80000100000 */
[----:B------:R-:W3:Y:S04]  /*09c0*/  LDL.U8 R18, [R3+-0x5] ;  /* 0xfffffb0003127983 */ /* 0x000ee80000100000 */
[----:B------:R-:W3:Y:S04]  /*09d0*/  LDL.U8 R20, [R3+-0x4] ;  /* 0xfffffc0003147983 */ /* 0x000ee80000100000 */
[----:B------:R-:W3:Y:S04]  /*09e0*/  LDL.U8 R22, [R3+-0x3] ;  /* 0xfffffd0003167983 */ /* 0x000ee80000100000 */
[----:B------:R-:W3:Y:S01]  /*09f0*/  LDL.U8 R24, [R3+-0x2] ;  /* 0xfffffe0003187983 */ /* 0x000ee20000100000 */
[----:B-----5:R-:W-:-:S04]  /*0a00*/  LOP3.LUT R13, R12, 0xffff, RZ, 0xc0, !PT ;  /* 0x0000ffff0c0d7812 */ /* 0x020fc800078ec0ff */
[----:B----4-:R-:W-:-:S13]  /*0a10*/  ISETP.GT.U32.AND P1, PT, R13, R14, PT ;  /* 0x0000000e0d00720c */ /* 0x010fda0003f24070 */
[----:B------:R1:W-:Y:S04]  /*0a20*/  @P1 STL.U8 [R3+-0x8], R14 ;  /* 0xfffff80e03001387 */ /* 0x0003e80000100000 */
[----:B------:R-:W-:Y:S01]  /*0a30*/  @P1 STL.U8 [R3+-0x7], R12 ;  /* 0xfffff90c03001387 */ /* 0x000fe20000100000 */
[----:B-1----:R-:W-:-:S04]  /*0a40*/  @P1 PRMT R14, R12, 0x7610, R14 ;  /* 0x000076100c0e1816 */ /* 0x002fc8000000000e */
[----:B------:R-:W-:-:S04]  /*0a50*/  LOP3.LUT R13, R14, 0xffff, RZ, 0xc0, !PT ;  /* 0x0000ffff0e0d7812 */ /* 0x000fc800078ec0ff */
[----:B--2---:R-:W-:-:S13]  /*0a60*/  ISETP.GT.U32.AND P2, PT, R13, R16, PT ;  /* 0x000000100d00720c */ /* 0x004fda0003f44070 */
[----:B------:R1:W-:Y:S04]  /*0a70*/  @P2 STL.U8 [R3+-0x7], R16 ;  /* 0xfffff91003002387 */ /* 0x0003e80000100000 */
[----:B------:R-:W-:Y:S01]  /*0a80*/  @P2 STL.U8 [R3+-0x6], R14 ;  /* 0xfffffa0e03002387 */ /* 0x000fe20000100000 */
[----:B-1----:R-:W-:-:S04]  /*0a90*/  @P2 PRMT R16, R14, 0x7610, R16 ;  /* 0x000076100e102816 */ /* 0x002fc80000000010 */
[----:B------:R-:W-:-:S04]  /*0aa0*/  LOP3.LUT R13, R16, 0xffff, RZ, 0xc0, !PT ;  /* 0x0000ffff100d7812 */ /* 0x000fc800078ec0ff */
[----:B---3--:R-:W-:-:S13]  /*0ab0*/  ISETP.GT.U32.AND P1, PT, R13, R18, PT ;  /* 0x000000120d00720c */ /* 0x008fda0003f24070 */
[----:B------:R1:W-:Y:S04]  /*0ac0*/  @P1 STL.U8 [R3+-0x6], R18 ;  /* 0xfffffa1203001387 */ /* 0x0003e80000100000 */
[----:B------:R-:W-:Y:S01]  /*0ad0*/  @P1 STL.U8 [R3+-0x5], R16 ;  /* 0xfffffb1003001387 */ /* 0x000fe20000100000 */
[----:B-1----:R-:W-:-:S04]  /*0ae0*/  @P1 PRMT R18, R16, 0x7610, R18 ;  /* 0x0000761010121816 */ /* 0x002fc80000000012 */
[----:B------:R-:W-:-:S04]  /*0af0*/  LOP3.LUT R13, R18, 0xffff, RZ, 0xc0, !PT ;  /* 0x0000ffff120d7812 */ /* 0x000fc800078ec0ff */
[----:B------:R-:W-:-:S13]  /*0b00*/  ISETP.GT.U32.AND P2, PT, R13, R20, PT ;  /* 0x000000140d00720c */ /* 0x000fda0003f44070 */
        /* <DEDUP_REMOVED lines=11> */
[----:B------:R-:W-:Y:S04]  /*0bc0*/  @P2 STL.U8 [R3+-0x2], R22 ;  /* 0xfffffe1603002387 */ /* 0x000fe80000100000 */
[----:B------:R-:W2:Y:S01]  /*0bd0*/  LDL.U8 R26, [R3+-0x1] ;  /* 0xffffff00031a7983 */ /* 0x000ea20000100000 */
[----:B-1----:R-:W-:-:S04]  /*0be0*/  @P2 PRMT R24, R22, 0x7610, R24 ;  /* 0x0000761016182816 */ /* 0x002fc80000000018 */
[----:B------:R-:W-:-:S04]  /*0bf0*/  LOP3.LUT R13, R24, 0xffff, RZ, 0xc0, !PT ;  /* 0x0000ffff180d7812 */ /* 0x000fc800078ec0ff */
[----:B--2---:R-:W-:-:S13]  /*0c00*/  ISETP.GT.U32.AND P1, PT, R13, R26, PT ;  /* 0x0000001a0d00720c */ /* 0x004fda0003f24070 */
[----:B------:R1:W-:Y:S04]  /*0c10*/  @P1 STL.U8 [R3+-0x2], R26 ;  /* 0xfffffe1a03001387 */ /* 0x0003e80000100000 */
[----:B------:R-:W-:Y:S04]  /*0c20*/  @P1 STL.U8 [R3+-0x1], R24 ;  /* 0xffffff1803001387 */ /* 0x000fe80000100000 */
[----:B------:R-:W2:Y:S01]  /*0c30*/  LDL.U8 R28, [R3] ;  /* 0x00000000031c7983 */ /* 0x000ea20000100000 */
[----:B-1----:R-:W-:-:S04]  /*0c40*/  @P1 PRMT R26, R24, 0x7610, R26 ;  /* 0x00007610181a1816 */ /* 0x002fc8000000001a */
[----:B------:R-:W-:-:S04]  /*0c50*/  LOP3.LUT R13, R26, 0xffff, RZ, 0xc0, !PT ;  /* 0x0000ffff1a0d7812 */ /* 0x000fc800078ec0ff */
[----:B--2---:R-:W-:-:S13]  /*0c60*/  ISETP.GT.U32.AND P1, PT, R13, R28, PT ;  /* 0x0000001c0d00720c */ /* 0x004fda0003f24070 */
[----:B------:R1:W-:Y:S04]  /*0c70*/  @P1 STL.U8 [R3+-0x1], R28 ;  /* 0xffffff1c03001387 */ /* 0x0003e80000100000 */
[----:B------:R-:W2:Y:S04]  /*0c80*/  LDL.U8 R20, [R3+0x1] ;  /* 0x0000010003147983 */ /* 0x000ea80000100000 */
[----:B------:R-:W3:Y:S04]  /*0c90*/  LDL.U8 R22, [R3+0x2] ;  /* 0x0000020003167983 */ /* 0x000ee80000100000 */
[----:B------:R-:W4:Y:S04]  /*0ca0*/  LDL.U8 R13, [R3+0x3] ;  /* 0x00000300030d7983 */ /* 0x000f280000100000 */
[----:B------:R-:W4:Y:S04]  /*0cb0*/  LDL.U8 R15, [R3+0x4] ;  /* 0x00000400030f7983 */ /* 0x000f280000100000 */
[----:B------:R-:W4:Y:S04]  /*0cc0*/  LDL.U8 R18, [R3+0x5] ;  /* 0x0000050003127983 */ /* 0x000f280000100000 */
[----:B------:R-:W4:Y:S04]  /*0cd0*/  LDL.U8 R16, [R3+0x6] ;  /* 0x0000060003107983 */ /* 0x000f280000100000 */
[----:B------:R-:W4:Y:S04]  /*0ce0*/  LDL.U8 R14, [R3+0x7] ;  /* 0x00000700030e7983 */ /* 0x000f280000100000 */
[----:B------:R-:W4:Y:S01]  /*0cf0*/  LDL.U8 R12, [R3+0x8] ;  /* 0x00000800030c7983 */ /* 0x000f220000100000 */
[----:B-1----:R-:W-:Y:S01]  /*0d00*/  @P1 PRMT R28, R26, 0x7610, R28 ;  /* 0x000076101a1c1816 */ /* 0x002fe2000000001c */
[----:B------:R-:W-:-:S02]  /*0d10*/  VIADD R4, R4, 0x10 ;  /* 0x0000001004047836 */ /* 0x000fc40000000000 */
[----:B------:R-:W-:Y:S01]  /*0d20*/  @P1 STL.U8 [R3], R26 ;  /* 0x0000001a03001387 */ /* 0x000fe20000100000 */
[----:B0-----:R-:W-:-:S04]  /*0d30*/  LOP3.LUT R21, R28, 0xffff, RZ, 0xc0, !PT ;  /* 0x0000ffff1c157812 */ /* 0x001fc800078ec0ff */
[----:B--2---:R-:W-:-:S13]  /*0d40*/  ISETP.GT.U32.AND P2, PT, R21, R20, PT ;  /* 0x000000141500720c */ /* 0x004fda0003f44070 */
[----:B------:R0:W-:Y:S04]  /*0d50*/  @P2 STL.U8 [R3], R20 ;  /* 0x0000001403002387 */ /* 0x0001e80000100000 */
[----:B------:R-:W-:Y:S01]  /*0d60*/  @P2 STL.U8 [R3+0x1], R28 ;  /* 0x0000011c03002387 */ /* 0x000fe20000100000 */
[----:B0-----:R-:W-:-:S04]  /*0d70*/  @P2 PRMT R20, R28, 0x7610, R20 ;  /* 0x000076101c142816 */ /* 0x001fc80000000014 */
[----:B------:R-:W-:-:S04]  /*0d80*/  LOP3.LUT R21, R20, 0xffff, RZ, 0xc0, !PT ;  /* 0x0000ffff14157812 */ /* 0x000fc800078ec0ff */
[----:B---3--:R-:W-:-:S13]  /*0d90*/  ISETP.GT.U32.AND P1, PT, R21, R22, PT ;  /* 0x000000161500720c */ /* 0x008fda0003f24070 */
[----:B------:R0:W-:Y:S04]  /*0da0*/  @P1 STL.U8 [R3+0x1], R22 ;  /* 0x0000011603001387 */ /* 0x0001e80000100000 */
[----:B------:R-:W-:Y:S01]  /*0db0*/  @P1 STL.U8 [R3+0x2], R20 ;  /* 0x0000021403001387 */ /* 0x000fe20000100000 */
[----:B0-----:R-:W-:-:S04]  /*0dc0*/  @P1 PRMT R22, R20, 0x7610, R22 ;  /* 0x0000761014161816 */ /* 0x001fc80000000016 */
[----:B------:R-:W-:-:S04]  /*0dd0*/  LOP3.LUT R24, R22, 0xffff, RZ, 0xc0, !PT ;  /* 0x0000ffff16187812 */ /* 0x000fc800078ec0ff */
[----:B----4-:R-:W-:-:S13]  /*0de0*/  ISETP.GT.U32.AND P2, PT, R24, R13, PT ;  /* 0x0000000d1800720c */ /* 0x010fda0003f44070 */
[----:B------:R0:W-:Y:S04]  /*0df0*/  @P2 STL.U8 [R3+0x2], R13 ;  /* 0x0000020d03002387 */ /* 0x0001e80000100000 */
[----:B------:R-:W-:Y:S01]  /*0e00*/  @P2 STL.U8 [R3+0x3], R22 ;  /* 0x0000031603002387 */ /* 0x000fe20000100000 */
[----:B0-----:R-:W-:-:S04]  /*0e10*/  @P2 PRMT R13, R22, 0x7610, R13 ;  /* 0x00007610160d2816 */ /* 0x001fc8000000000d */
[----:B------:R-:W-:-:S04]  /*0e20*/  LOP3.LUT R24, R13, 0xffff, RZ, 0xc0, !PT ;  /* 0x0000ffff0d187812 */ /* 0x000fc800078ec0ff */
[----:B------:R-:W-:-:S13]  /*0e30*/  ISETP.GT.U32.AND P1, PT, R24, R15, PT ;  /* 0x0000000f1800720c */ /* 0x000fda0003f24070 */
        /* <DEDUP_REMOVED lines=17> */
[----:B0-----:R-:W-:Y:S02]  /*0f50*/  @P2 PRMT R14, R16, 0x7610, R14 ;  /* 0x00007610100e2816 */ /* 0x001fe4000000000e */
[----:B------:R-:W-:Y:S02]  /*0f60*/  ISETP.NE.AND P2, PT, R4, RZ, PT ;  /* 0x000000ff0400720c */ /* 0x000fe40003f45270 */
[----:B------:R-:W-:-:S04]  /*0f70*/  LOP3.LUT R13, R14, 0xffff, RZ, 0xc0, !PT ;  /* 0x0000ffff0e0d7812 */ /* 0x000fc800078ec0ff */
[----:B------:R-:W-:-:S13]  /*0f80*/  ISETP.GT.U32.AND P1, PT, R13, R12, PT ;  /* 0x0000000c0d00720c */ /* 0x000fda0003f24070 */
[----:B------:R0:W-:Y:S04]  /*0f90*/  @P1 STL.U8 [R3+0x7], R12 ;  /* 0x0000070c03001387 */ /* 0x0001e80000100000 */
[----:B------:R1:W-:Y:S01]  /*0fa0*/  @P1 STL.U8 [R3+0x8], R14 ;  /* 0x0000080e03001387 */ /* 0x0003e20000100000 */
[----:B0-----:R-:W-:Y:S01]  /*0fb0*/  @P1 PRMT R12, R14, 0x7610, R12 ;  /* 0x000076100e0c1816 */ /* 0x001fe2000000000c */
[----:B-1----:R-:W-:Y:S01]  /*0fc0*/  VIADD R3, R3, 0x10 ;  /* 0x0000001003037836 */ /* 0x002fe20000000000 */
[----:B------:R-:W-:Y:S06]  /*0fd0*/  @P2 BRA `(.L_x_10) ;  /* 0xfffffff800702947 */ /* 0x000fec000383ffff */
.L_x_9:
[----:B------:R-:W-:Y:S05]  /*0fe0*/  @!P0 BRA `(.L_x_8) ;  /* 0x0000000400c88947 */ /* 0x000fea0003800000 */
[----:B------:R-:W-:-:S05]  /*0ff0*/  LOP3.LUT R3, RZ, R10, RZ, 0x33, !PT ;  /* 0x0000000aff037212 */ /* 0x000fca00078e33ff */
[----:B------:R-:W-:-:S05]  /*1000*/  IMAD.IADD R3, R0, 0x1, R3 ;  /* 0x0000000100037824 */ /* 0x000fca00078e0203 */
[----:B------:R-:W-:-:S04]  /*1010*/  LOP3.LUT R3, R3, 0xf, RZ, 0xc0, !PT ;  /* 0x0000000f03037812 */ /* 0x000fc800078ec0ff */
[C---:B------:R-:W-:Y:S01]  /*1020*/  LOP3.LUT P0, RZ, R3.reuse, 0x7, RZ, 0xc0, !PT ;  /* 0x0000000703ff7812 */ /* 0x040fe2000780c0ff */
[----:B-1----:R-:W-:-:S05]  /*1030*/  VIADD R4, R3, 0xffffffff ;  /* 0xffffffff03047836 */ /* 0x002fca0000000000 */
[----:B------:R-:W-:-:S13]  /*1040*/  ISETP.GE.U32.AND P1, PT, R4, 0x7, PT ;  /* 0x000000070400780c */ /* 0x000fda0003f26070 */
[----:B------:R-:W-:Y:S05]  /*1050*/  @!P1 BRA `(.L_x_11) ;  /* 0x0000000000c49947 */ /* 0x000fea0003800000 */
[----:B------:R-:W-:-:S05]  /*1060*/  IMAD.IADD R23, R1, 0x1, R2 ;  /* 0x0000000101177824 */ /* 0x000fca00078e0202 */
[----:B------:R-:W2:Y:S04]  /*1070*/  LDL.U8 R20, [R23] ;  /* 0x0000000017147983 */ /* 0x000ea80000100000 */
[----:B------:R-:W2:Y:S04]  /*1080*/  LDL.U8 R3, [R23+0x1] ;  /* 0x0000010017037983 */ /* 0x000ea80000100000 */
[----:B------:R-:W4:Y:S04]  /*1090*/  LDL.U8 R4, [R23+0x2] ;  /* 0x0000020017047983 */ /* 0x000f280000100000 */
[----:B------:R-:W5:Y:S04]  /*10a0*/  LDL.U8 R12, [R23+0x3] ;  /* 0x00000300170c7983 */ /* 0x000f680000100000 */
[----:B------:R-:W3:Y:S04]  /*10b0*/  LDL.U8 R13, [R23+0x4] ;  /* 0x00000400170d7983 */ /* 0x000ee80000100000 */
[----:B------:R-:W3:Y:S04]  /*10c0*/  LDL.U8 R14, [R23+0x5] ;  /* 0x00000500170e7983 */ /* 0x000ee80000100000 */
[----:B------:R-:W3:Y:S04]  /*10d0*/  LDL.U8 R15, [R23+0x6] ;  /* 0x00000600170f7983 */ /* 0x000ee80000100000 */
[----:B------:R-:W3:Y:S04]  /*10e0*/  LDL.U8 R16, [R23+0x7] ;  /* 0x0000070017107983 */ /* 0x000ee80000100000 */
[----:B------:R-:W3:Y:S01]  /*10f0*/  LDL.U8 R22, [R23+0x8] ;  /* 0x0000080017167983 */ /* 0x000ee20000100000 */
[----:B------:R-:W-:Y:S01]  /*1100*/  VIADD R2, R2, 0x8 ;  /* 0x0000000802027836 */ /* 0x000fe20000000000 */
[----:B--2---:R-:W-:-:S13]  /*1110*/  ISETP.GT.U32.AND P1, PT, R20, R3, PT ;  /* 0x000000031400720c */ /* 0x004fda0003f24070 */
[----:B------:R1:W-:Y:S04]  /*1120*/  @P1 STL.U8 [R23], R3 ;  /* 0x0000000317001387 */ /* 0x0003e80000100000 */
[----:B------:R-:W-:Y:S01]  /*1130*/  @P1 STL.U8 [R23+0x1], R20 ;  /* 0x0000011417001387 */ /* 0x000fe20000100000 */
[----:B-1----:R-:W-:-:S04]  /*1140*/  @P1 PRMT R3, R20, 0x7610, R3 ;  /* 0x0000761014031816 */ /* 0x002fc80000000003 */
[----:B0-----:R-:W-:-:S04]  /*1150*/  LOP3.LUT R21, R3, 0xffff, RZ, 0xc0, !PT ;  /* 0x0000ffff03157812 */ /* 0x001fc800078ec0ff */
[----:B----4-:R-:W-:-:S13]  /*1160*/  ISETP.GT.U32.AND P2, PT, R21, R4, PT ;  /* 0x000000041500720c */ /* 0x010fda0003f44070 */
[----:B------:R0:W-:Y:S04]  /*1170*/  @P2 STL.U8 [R23+0x1], R4 ;  /* 0x0000010417002387 */ /* 0x0001e80000100000 */
[----:B------:R-:W-:Y:S01]  /*1180*/  @P2 STL.U8 [R23+0x2], R3 ;  /* 0x0000020317002387 */ /* 0x000fe20000100000 */
[----:B0-----:R-:W-:-:S04]  /*1190*/  @P2 PRMT R4, R3, 0x7610, R4 ;  /* 0x0000761003042816 */ /* 0x001fc80000000004 */
[----:B------:R-:W-:-:S04]  /*11a0*/  LOP3.LUT R21, R4, 0xffff, RZ, 0xc0, !PT ;  /* 0x0000ffff04157812 */ /* 0x000fc800078ec0ff */
[----:B-----5:R-:W-:-:S13]  /*11b0*/  ISETP.GT.U32.AND P1, PT, R21, R12, PT ;  /* 0x0000000c1500720c */ /* 0x020fda0003f24070 */
[----:B------:R0:W-:Y:S04]  /*11c0*/  @P1 STL.U8 [R23+0x2], R12 ;  /* 0x0000020c17001387 */ /* 0x0001e80000100000 */
        /* <DEDUP_REMOVED lines=20> */
[----:B------:R1:W-:Y:S01]  /*1310*/  @P1 STL.U8 [R23+0x7], R15 ;  /* 0x0000070f17001387 */ /* 0x0003e20000100000 */
[----:B0-----:R-:W-:-:S04]  /*1320*/  @P1 PRMT R16, R15, 0x7610, R16 ;  /* 0x000076100f101816 */ /* 0x001fc80000000010 */
[----:B------:R-:W-:-:S04]  /*1330*/  LOP3.LUT R3, R16, 0xffff, RZ, 0xc0, !PT ;  /* 0x0000ffff10037812 */ /* 0x000fc800078ec0ff */
[----:B------:R-:W-:-:S13]  /*1340*/  ISETP.GT.U32.AND P2, PT, R3, R22, PT ;  /* 0x000000160300720c */ /* 0x000fda0003f44070 */
[----:B------:R1:W-:Y:S04]  /*1350*/  @P2 STL.U8 [R23+0x7], R22 ;  /* 0x0000071617002387 */ /* 0x0003e80000100000 */
[----:B------:R1:W-:Y:S02]  /*1360*/  @P2 STL.U8 [R23+0x8], R16 ;  /* 0x0000081017002387 */ /* 0x0003e40000100000 */
.L_x_11:
[----:B------:R-:W-:Y:S05]  /*1370*/  @!P0 BRA `(.L_x_8) ;  /* 0x0000000000e48947 */ /* 0x000fea0003800000 */
[----:B------:R-:W-:-:S05]  /*1380*/  LOP3.LUT R3, RZ, R9, RZ, 0x33, !PT ;  /* 0x00000009ff037212 */ /* 0x000fca00078e33ff */
[----:B------:R-:W-:-:S05]  /*1390*/  IMAD.IADD R3, R0, 0x1, R3 ;  /* 0x0000000100037824 */ /* 0x000fca00078e0203 */
[----:B------:R-:W-:-:S04]  /*13a0*/  LOP3.LUT R3, R3, 0xffff, RZ, 0xc0, !PT ;  /* 0x0000ffff03037812 */ /* 0x000fc800078ec0ff */
[C---:B------:R-:W-:Y:S02]  /*13b0*/  LOP3.LUT R4, R3.reuse, 0x7, RZ, 0xc0, !PT ;  /* 0x0000000703047812 */ /* 0x040fe400078ec0ff */
[----:B------:R-:W-:-:S03]  /*13c0*/  LOP3.LUT R14, R3, 0x3, RZ, 0xc0, !PT ;  /* 0x00000003030e7812 */ /* 0x000fc600078ec0ff */
[----:B------:R-:W-:Y:S01]  /*13d0*/  VIADD R4, R4, 0xffffffff ;  /* 0xffffffff04047836 */ /* 0x000fe20000000000 */
[----:B------:R-:W-:-:S04]  /*13e0*/  ISETP.NE.AND P2, PT, R14, RZ, PT ;  /* 0x000000ff0e00720c */ /* 0x000fc80003f45270 */
[----:B------:R-:W-:-:S13]  /*13f0*/  ISETP.GE.U32.AND P0, PT, R4, 0x3, PT ;  /* 0x000000030400780c */ /* 0x000fda0003f06070 */
[----:B------:R-:W-:Y:S05]  /*1400*/  @!P0 BRA `(.L_x_12) ;  /* 0x0000000000648947 */ /* 0x000fea0003800000 */
[----:B-1----:R-:W-:-:S05]  /*1410*/  IMAD.IADD R15, R1, 0x1, R2 ;  /* 0x00000001010f7824 */ /* 0x002fca00078e0202 */
[----:B------:R-:W2:Y:S04]  /*1420*/  LDL.U8 R16, [R15] ;  /* 0x000000000f107983 */ /* 0x000ea80000100000 */
[----:B------:R-:W2:Y:S04]  /*1430*/  LDL.U8 R3, [R15+0x1] ;  /* 0x000001000f037983 */ /* 0x000ea80000100000 */
[----:B------:R-:W4:Y:S04]  /*1440*/  LDL.U8 R4, [R15+0x2] ;  /* 0x000002000f047983 */ /* 0x000f280000100000 */
[----:B------:R-:W5:Y:S04]  /*1450*/  LDL.U8 R12, [R15+0x3] ;  /* 0x000003000f0c7983 */ /* 0x000f680000100000 */
[----:B------:R-:W3:Y:S01]  /*1460*/  LDL.U8 R18, [R15+0x4] ;  /* 0x000004000f127983 */ /* 0x000ee20000100000 */
[----:B------:R-:W-:Y:S01]  /*1470*/  VIADD R2, R2, 0x4 ;  /* 0x0000000402027836 */ /* 0x000fe20000000000 */
[----:B--2---:R-:W-:-:S13]  /*1480*/  ISETP.GT.U32.AND P0, PT, R16, R3, PT ;  /* 0x000000031000720c */ /* 0x004fda0003f04070 */
[----:B------:R1:W-:Y:S04]  /*1490*/  @P0 STL.U8 [R15], R3 ;  /* 0x000000030f000387 */ /* 0x0003e80000100000 */
[----:B------:R-:W-:Y:S01]  /*14a0*/  @P0 STL.U8 [R15+0x1], R16 ;  /* 0x000001100f000387 */ /* 0x000fe20000100000 */
[----:B-1----:R-:W-:-:S04]  /*14b0*/  @P0 PRMT R3, R16, 0x7610, R3 ;  /* 0x0000761010030816 */ /* 0x002fc80000000003 */
[----:B------:R-:W-:-:S04]  /*14c0*/  LOP3.LUT R13, R3, 0xffff, RZ, 0xc0, !PT ;  /* 0x0000ffff030d7812 */ /* 0x000fc800078ec0ff */
[----:B----4-:R-:W-:-:S13]  /*14d0*/  ISETP.GT.U32.AND P1, PT, R13, R4, PT ;  /* 0x000000040d00720c */ /* 0x010fda0003f24070 */
[----:B------:R1:W-:Y:S04]  /*14e0*/  @P1 STL.U8 [R15+0x1], R4 ;  /* 0x000001040f001387 */ /* 0x0003e80000100000 */
[----:B------:R-:W-:Y:S01]  /*14f0*/  @P1 STL.U8 [R15+0x2], R3 ;  /* 0x000002030f001387 */ /* 0x000fe20000100000 */
[----:B-1----:R-:W-:-:S04]  /*1500*/  @P1 PRMT R4, R3, 0x7610, R4 ;  /* 0x0000761003041816 */ /* 0x002fc80000000004 */
[----:B------:R-:W-:-:S04]  /*1510*/  LOP3.LUT R13, R4, 0xffff, RZ, 0xc0, !PT ;  /* 0x0000ffff040d7812 */ /* 0x000fc800078ec0ff */
[----:B-----5:R-:W-:-:S13]  /*1520*/  ISETP.GT.U32.AND P0, PT, R13, R12, PT ;  /* 0x0000000c0d00720c */ /* 0x020fda0003f04070 */
[----:B------:R1:W-:Y:S04]  /*1530*/  @P0 STL.U8 [R15+0x2], R12 ;  /* 0x0000020c0f000387 */ /* 0x0003e80000100000 */
[----:B------:R2:W-:Y:S01]  /*1540*/  @P0 STL.U8 [R15+0x3], R4 ;  /* 0x000003040f000387 */ /* 0x0005e20000100000 */
[----:B-1----:R-:W-:-:S04]  /*1550*/  @P0 PRMT R12, R4, 0x7610, R12 ;  /* 0x00007610040c0816 */ /* 0x002fc8000000000c */
[----:B------:R-:W-:-:S04]  /*1560*/  LOP3.LUT R13, R12, 0xffff, RZ, 0xc0, !PT ;  /* 0x0000ffff0c0d7812 */ /* 0x000fc800078ec0ff */
[----:B---3--:R-:W-:-:S13]  /*1570*/  ISETP.GT.U32.AND P1, PT, R13, R18, PT ;  /* 0x000000120d00720c */ /* 0x008fda0003f24070 */
[----:B------:R2:W-:Y:S04]  /*1580*/  @P1 STL.U8 [R15+0x3], R18 ;  /* 0x000003120f001387 */ /* 0x0005e80000100000 */
[----:B------:R2:W-:Y:S02]  /*1590*/  @P1 STL.U8 [R15+0x4], R12 ;  /* 0x0000040c0f001387 */ /* 0x0005e40000100000 */
.L_x_12:
[----:B------:R-:W-:Y:S05]  /*15a0*/  @!P2 BRA `(.L_x_8) ;  /* 0x000000000058a947 */ /* 0x000fea0003800000 */
[----:B--2---:R-:W-:-:S05]  /*15b0*/  IMAD.IADD R12, R1, 0x1, R2 ;  /* 0x00000001010c7824 */ /* 0x004fca00078e0202 */
[----:B------:R-:W2:Y:S04]  /*15c0*/  LDL.U8 R3, [R12] ;  /* 0x000000000c037983 */ /* 0x000ea80000100000 */
[----:B------:R-:W2:Y:S01]  /*15d0*/  LDL.U8 R2, [R12+0x1] ;  /* 0x000001000c027983 */ /* 0x000ea20000100000 */
[----:B------:R-:W-:Y:S02]  /*15e0*/  ISETP.NE.AND P1, PT, R14, 0x1, PT ;  /* 0x000000010e00780c */ /* 0x000fe40003f25270 */
[----:B--2---:R-:W-:-:S13]  /*15f0*/  ISETP.GT.U32.AND P0, PT, R3, R2, PT ;  /* 0x000000020300720c */ /* 0x004fda0003f04070 */
[----:B------:R-:W-:Y:S04]  /*1600*/  @P0 STL.U8 [R12+0x1], R3 ;  /* 0x000001030c000387 */ /* 0x000fe80000100000 */
[----:B------:R2:W-:Y:S02]  /*1610*/  @P0 STL.U8 [R12], R2 ;  /* 0x000000020c000387 */ /* 0x0005e40000100000 */
[----:B--2---:R-:W-:Y:S01]  /*1620*/  @P0 PRMT R2, R3, 0x7610, R2 ;  /* 0x0000761003020816 */ /* 0x004fe20000000002 */
[----:B------:R-:W-:Y:S06]  /*1630*/  @!P1 BRA `(.L_x_8) ;  /* 0x0000000000349947 */ /* 0x000fec0003800000 */
[----:B------:R-:W2:Y:S01]  /*1640*/  LDL.U8 R3, [R12+0x2] ;  /* 0x000002000c037983 */ /* 0x000ea20000100000 */
[----:B------:R-:W-:Y:S02]  /*1650*/  LOP3.LUT R4, R2, 0xffff, RZ, 0xc0, !PT ;  /* 0x0000ffff02047812 */ /* 0x000fe400078ec0ff */
[----:B------:R-:W-:Y:S02]  /*1660*/  ISETP.NE.AND P1, PT, R14, 0x2, PT ;  /* 0x000000020e00780c */ /* 0x000fe40003f25270 */
[----:B--2---:R-:W-:-:S13]  /*1670*/  ISETP.GT.U32.AND P0, PT, R4, R3, PT ;  /* 0x000000030400720c */ /* 0x004fda0003f04070 */
[----:B------:R-:W-:Y:S04]  /*1680*/  @P0 STL.U8 [R12+0x2], R2 ;  /* 0x000002020c000387 */ /* 0x000fe80000100000 */
[----:B------:R2:W-:Y:S02]  /*1690*/  @P0 STL.U8 [R12+0x1], R3 ;  /* 0x000001030c000387 */ /* 0x0005e40000100000 */
[----:B--2---:R-:W-:Y:S01]  /*16a0*/  @P0 PRMT R3, R2, 0x7610, R3 ;  /* 0x0000761002030816 */ /* 0x004fe20000000003 */
[----:B------:R-:W-:Y:S06]  /*16b0*/  @!P1 BRA `(.L_x_8) ;  /* 0x0000000000149947 */ /* 0x000fec0003800000 */
[----:B------:R-:W2:Y:S01]  /*16c0*/  LDL.U8 R13, [R12+0x3] ;  /* 0x000003000c0d7983 */ /* 0x000ea20000100000 */
[----:B------:R-:W-:-:S04]  /*16d0*/  LOP3.LUT R2, R3, 0xffff, RZ, 0xc0, !PT ;  /* 0x0000ffff03027812 */ /* 0x000fc800078ec0ff */
[----:B--2---:R-:W-:-:S13]  /*16e0*/  ISETP.GT.U32.AND P0, PT, R2, R13, PT ;  /* 0x0000000d0200720c */ /* 0x004fda0003f04070 */
[----:B------:R4:W-:Y:S04]  /*16f0*/  @P0 STL.U8 [R12+0x2], R13 ;  /* 0x0000020d0c000387 */ /* 0x0009e80000100000 */
[----:B------:R4:W-:Y:S02]  /*1700*/  @P0 STL.U8 [R12+0x3], R3 ;  /* 0x000003030c000387 */ /* 0x0009e40000100000 */
.L_x_8:
[----:B------:R-:W-:Y:S01]  /*1710*/  UIADD3 UR4, UPT, UPT, UR4, 0x1, URZ ;  /* 0x0000000104047890 */ /* 0x000fe2000fffe0ff */
[----:B------:R-:W-:Y:S02]  /*1720*/  VIADD R10, R10, 0x1 ;  /* 0x000000010a0a7836 */ /* 0x000fe40000000000 */
[----:B------:R-:W-:Y:S02]  /*1730*/  VIADD R9, R9, 0x1 ;  /* 0x0000000109097836 */ /* 0x000fe40000000000 */
[----:B------:R-:W-:Y:S01]  /*1740*/  VIADD R11, R11, 0xffffffff ;  /* 0xffffffff0b0b7836 */ /* 0x000fe20000000000 */
[----:B------:R-:W-:-:S13]  /*1750*/  ISETP.NE.AND P0, PT, R19, UR4, PT ;  /* 0x0000000413007c0c */ /* 0x000fda000bf05270 */
[----:B------:R-:W-:Y:S05]  /*1760*/  @P0 BRA `(.L_x_13) ;  /* 0xfffffff000600947 */ /* 0x000fea000383ffff */
.L_x_7:
[----:B------:R-:W-:Y:S01]  /*1770*/  LEA.HI R5, R0, R1, RZ, 0x1f ;  /* 0x0000000100057211 */ /* 0x000fe200078ff8ff */
[----:B---3--:R-:W3:Y:S01]  /*1780*/  LDCU UR8, c[0x0][0x390] ;  /* 0x00007200ff0877ac */ /* 0x008ee20008000800 */
[----:B--2---:R-:W2:Y:S04]  /*1790*/  LDCU.64 UR4, c[0x0][0x388] ;  /* 0x00007100ff0477ac */ /* 0x004ea80008000a00 */
[----:B------:R-:W5:Y:S01]  /*17a0*/  LDL.U8 R5, [R5] ;  /* 0x0000000005057983 */ /* 0x000f620000100000 */
[----:B---3--:R-:W-:-:S05]  /*17b0*/  IMAD R6, R6, UR8, R7 ;  /* 0x0000000806067c24 */ /* 0x008fca000f8e0207 */
[----:B--2---:R-:W-:-:S04]  /*17c0*/  IADD3 R2, P0, PT, R6, UR4, RZ ;  /* 0x0000000406027c10 */ /* 0x004fc8000ff1e0ff */
[----:B----4-:R-:W-:-:S05]  /*17d0*/  LEA.HI.X.SX32 R3, R6, UR5, 0x1, P0 ;  /* 0x0000000506037c11 */ /* 0x010fca00080f0eff */
[----:B-----5:R-:W-:Y:S01]  /*17e0*/  STG.E.U8 desc[UR6][R2.64], R5 ;  /* 0x0000000502007986 */ /* 0x020fe2000c101106 */
[----:B------:R-:W-:Y:S05]  /*17f0*/  EXIT ;  /* 0x000000000000794d */ /* 0x000fea0003800000 */
.L_x_14:
[----:B------:R-:W-:-:S00]  /*1800*/  BRA `(.L_x_14) ;  /* 0xfffffffc00fc7947 */ /* 0x000fc0000383ffff */
[----:B------:R-:W-:-:S00]  /*1810*/  NOP ;  /* 0x0000000000007918 */ /* 0x000fc00000000000 */
        /* <DEDUP_REMOVED lines=14> */
.L_x_15:


//--------------------- .nv.shared.reserved.0     --------------------------
	.section	.nv.shared.reserved.0,"aw",@nobits
	.weak		__nv_reservedSMEM_offset_0_alias
	.size		__nv_reservedSMEM_offset_0_alias, 0, 64
	.other		__nv_reservedSMEM_offset_0_alias,@"STO_CUDA_RESERVED_SHARED STV_DEFAULT"
__nv_reservedSMEM_offset_0_alias:
	.zero		0
	.zero		64


//--------------------- .nv.constant0._Z18medianFilterKernelPhS_iii --------------------------
	.section	.nv.constant0._Z18medianFilterKernelPhS_iii,"a",@progbits
	.sectionflags	@""
	.align	4
.nv.constant0._Z18medianFilterKernelPhS_iii:
	.zero		924


//--------------------- SYMBOLS --------------------------

	.type		.nv.reservedSmem.offset0,@object
	.size		.nv.reservedSmem.offset0,0x4
